	.target	sm_90a

	.elftype	@"ET_EXEC"


//--------------------- .note.nv.tkinfo           --------------------------
	.section	.note.nv.tkinfo,"",@"SHT_NOTE"
	.sectionflags	@"SHF_NOTE_NV_TKINFO"
	.tkinfo
        /*0018*/ 	.word	0x00000002
        /*0030*/ 	.string	""
        /*0030*/ 	.string	"ptxas"
        /*0030*/ 	.string	"Cuda compilation tools, release 13.0, V13.0.88"
        /*0030*/ 	.string	"Build cuda_13.0.r13.0/compiler.36424714_0"
        /*0030*/ 	.string	"-arch sm_90a -m 64 "



//--------------------- .note.nv.cuinfo           --------------------------
	.section	.note.nv.cuinfo,"",@"SHT_NOTE"
	.sectionflags	@"SHF_NOTE_NV_CUINFO"
        /*0018*/ 	.short	0x0002
        /*001a*/ 	.short	0x005a
        /*001c*/ 	.short	0x0082
	.zero		2


//--------------------- .nv.info                  --------------------------
	.section	.nv.info,"",@"SHT_CUDA_INFO"
	.align	4


	//----- nvinfo : EIATTR_REGCOUNT
	.align		4
        /*0000*/ 	.byte	0x04, 0x2f
        /*0002*/ 	.short	(.L_15 - .L_14)
	.align		4
.L_14:
        /*0004*/ 	.word	index@(_ZN7cutlass13device_kernelINS_4gemm6kernel13GemmUniversalIN4cute5tupleIJiiiiEEENS1_10collective13CollectiveMmaINS1_34MainloopSm90TmaGmmaWarpSpecializedILi3ENS5_IJNS4_1CILi1EEENSA_ILi2EEESB_EEENS1_35KernelTmaWarpSpecializedCooperativeEEENS5_IJNSA_ILi256EEESG_NSA_ILi32EEEEEENS_10tfloat32_tENS5_IJlSB_lEEESJ_SK_NS4_8TiledMMAINS4_8MMA_AtomIJNS4_4SM904GMMA30MMA_64x256x8_F32TF32TF32_SS_TNILNSO_7ScaleInE1ELSQ_1EEEEEENS4_6LayoutINS5_IJSC_SB_SB_EEENS5_IJSB_NSA_ILi0EEESV_EEEEENS5_IJNS4_10UnderscoreESY_SY_EEEEENS4_23SM90_TMA_LOAD_MULTICASTENS4_14ComposedLayoutINS4_7SwizzleILi3ELi4ELi3EEENS4_18smem_ptr_flag_bitsILi32EEENST_INS5_IJNSA_ILi8EEESH_EEENS5_IJSH_SB_EEEEEEEvNS4_8identityENS4_13SM90_TMA_LOADES1B_vS1C_EENS_8epilogue10collective6detail29Sm90TmaWarpSpecializedAdapterINS1G_15DefaultEpilogueISJ_SK_SK_NS1F_6thread17LinearCombinationISJ_Li1EffLNS1K_9ScaleType4KindE0ELNS_15FloatRoundStyleE2ESJ_EENS1_15EpilogueDefaultEEEEEvvEEEEvNT_6ParamsE)
        /*0008*/ 	.word	0x000000a8


	//----- nvinfo : EIATTR_FRAME_SIZE
	.align		4
.L_15:
        /*000c*/ 	.byte	0x04, 0x11
        /*000e*/ 	.short	(.L_17 - .L_16)
	.align		4
.L_16:
        /*0010*/ 	.word	index@(_ZN7cutlass13device_kernelINS_4gemm6kernel13GemmUniversalIN4cute5tupleIJiiiiEEENS1_10collective13CollectiveMmaINS1_34MainloopSm90TmaGmmaWarpSpecializedILi3ENS5_IJNS4_1CILi1EEENSA_ILi2EEESB_EEENS1_35KernelTmaWarpSpecializedCooperativeEEENS5_IJNSA_ILi256EEESG_NSA_ILi32EEEEEENS_10tfloat32_tENS5_IJlSB_lEEESJ_SK_NS4_8TiledMMAINS4_8MMA_AtomIJNS4_4SM904GMMA30MMA_64x256x8_F32TF32TF32_SS_TNILNSO_7ScaleInE1ELSQ_1EEEEEENS4_6LayoutINS5_IJSC_SB_SB_EEENS5_IJSB_NSA_ILi0EEESV_EEEEENS5_IJNS4_10UnderscoreESY_SY_EEEEENS4_23SM90_TMA_LOAD_MULTICASTENS4_14ComposedLayoutINS4_7SwizzleILi3ELi4ELi3EEENS4_18smem_ptr_flag_bitsILi32EEENST_INS5_IJNSA_ILi8EEESH_EEENS5_IJSH_SB_EEEEEEEvNS4_8identityENS4_13SM90_TMA_LOADES1B_vS1C_EENS_8epilogue10collective6detail29Sm90TmaWarpSpecializedAdapterINS1G_15DefaultEpilogueISJ_SK_SK_NS1F_6thread17LinearCombinationISJ_Li1EffLNS1K_9ScaleType4KindE0ELNS_15FloatRoundStyleE2ESJ_EENS1_15EpilogueDefaultEEEEEvvEEEEvNT_6ParamsE)
        /*0014*/ 	.word	0x00000790


	//----- nvinfo : EIATTR_MIN_STACK_SIZE
	.align		4
.L_17:
        /*0018*/ 	.byte	0x04, 0x12
        /*001a*/ 	.short	(.L_19 - .L_18)
	.align		4
.L_18:
        /*001c*/ 	.word	index@(_ZN7cutlass13device_kernelINS_4gemm6kernel13GemmUniversalIN4cute5tupleIJiiiiEEENS1_10collective13CollectiveMmaINS1_34MainloopSm90TmaGmmaWarpSpecializedILi3ENS5_IJNS4_1CILi1EEENSA_ILi2EEESB_EEENS1_35KernelTmaWarpSpecializedCooperativeEEENS5_IJNSA_ILi256EEESG_NSA_ILi32EEEEEENS_10tfloat32_tENS5_IJlSB_lEEESJ_SK_NS4_8TiledMMAINS4_8MMA_AtomIJNS4_4SM904GMMA30MMA_64x256x8_F32TF32TF32_SS_TNILNSO_7ScaleInE1ELSQ_1EEEEEENS4_6LayoutINS5_IJSC_SB_SB_EEENS5_IJSB_NSA_ILi0EEESV_EEEEENS5_IJNS4_10UnderscoreESY_SY_EEEEENS4_23SM90_TMA_LOAD_MULTICASTENS4_14ComposedLayoutINS4_7SwizzleILi3ELi4ELi3EEENS4_18smem_ptr_flag_bitsILi32EEENST_INS5_IJNSA_ILi8EEESH_EEENS5_IJSH_SB_EEEEEEEvNS4_8identityENS4_13SM90_TMA_LOADES1B_vS1C_EENS_8epilogue10collective6detail29Sm90TmaWarpSpecializedAdapterINS1G_15DefaultEpilogueISJ_SK_SK_NS1F_6thread17LinearCombinationISJ_Li1EffLNS1K_9ScaleType4KindE0ELNS_15FloatRoundStyleE2ESJ_EENS1_15EpilogueDefaultEEEEEvvEEEEvNT_6ParamsE)
        /*0020*/ 	.word	0x00000790
.L_19:


//--------------------- .nv.compat                --------------------------
	.section	.nv.compat,"",@"SHT_CUDA_COMPAT_INFO"
	.align	4
        /*0000*/ 	.byte	0x02, 0x09, 0x01, 0x00, 0x02, 0x02, 0x04, 0x00, 0x02, 0x05, 0x05, 0x00, 0x03, 0x07, 0x01, 0x01
        /*0010*/ 	.byte	0x02, 0x03, 0x01, 0x00, 0x02, 0x06, 0x01, 0x00, 0x04, 0x0b, 0x08, 0x00, 0x00, 0x00, 0x00, 0x00
        /*0020*/ 	.byte	0x00, 0x00, 0x00, 0x00


//--------------------- .nv.info._ZN7cutlass13device_kernelINS_4gemm6kernel13GemmUniversalIN4cute5tupleIJiiiiEEENS1_10collective13CollectiveMmaINS1_34MainloopSm90TmaGmmaWarpSpecializedILi3ENS5_IJNS4_1CILi1EEENSA_ILi2EEESB_EEENS1_35KernelTmaWarpSpecializedCooperativeEEENS5_IJNSA_ILi256EEESG_NSA_ILi32EEEEEENS_10tfloat32_tENS5_IJlSB_lEEESJ_SK_NS4_8TiledMMAINS4_8MMA_AtomIJNS4_4SM904GMMA30MMA_64x256x8_F32TF32TF32_SS_TNILNSO_7ScaleInE1ELSQ_1EEEEEENS4_6LayoutINS5_IJSC_SB_SB_EEENS5_IJSB_NSA_ILi0EEESV_EEEEENS5_IJNS4_10UnderscoreESY_SY_EEEEENS4_23SM90_TMA_LOAD_MULTICASTENS4_14ComposedLayoutINS4_7SwizzleILi3ELi4ELi3EEENS4_18smem_ptr_flag_bitsILi32EEENST_INS5_IJNSA_ILi8EEESH_EEENS5_IJSH_SB_EEEEEEEvNS4_8identityENS4_13SM90_TMA_LOADES1B_vS1C_EENS_8epilogue10collective6detail29Sm90TmaWarpSpecializedAdapterINS1G_15DefaultEpilogueISJ_SK_SK_NS1F_6thread17LinearCombinationISJ_Li1EffLNS1K_9ScaleType4KindE0ELNS_15FloatRoundStyleE2ESJ_EENS1_15EpilogueDefaultEEEEEvvEEEEvNT_6ParamsE --------------------------
	.section	.nv.info._ZN7cutlass13device_kernelINS_4gemm6kernel13GemmUniversalIN4cute5tupleIJiiiiEEENS1_10collective13CollectiveMmaINS1_34MainloopSm90TmaGmmaWarpSpecializedILi3ENS5_IJNS4_1CILi1EEENSA_ILi2EEESB_EEENS1_35KernelTmaWarpSpecializedCooperativeEEENS5_IJNSA_ILi256EEESG_NSA_ILi32EEEEEENS_10tfloat32_tENS5_IJlSB_lEEESJ_SK_NS4_8TiledMMAINS4_8MMA_AtomIJNS4_4SM904GMMA30MMA_64x256x8_F32TF32TF32_SS_TNILNSO_7ScaleInE1ELSQ_1EEEEEENS4_6LayoutINS5_IJSC_SB_SB_EEENS5_IJSB_NSA_ILi0EEESV_EEEEENS5_IJNS4_10UnderscoreESY_SY_EEEEENS4_23SM90_TMA_LOAD_MULTICASTENS4_14ComposedLayoutINS4_7SwizzleILi3ELi4ELi3EEENS4_18smem_ptr_flag_bitsILi32EEENST_INS5_IJNSA_ILi8EEESH_EEENS5_IJSH_SB_EEEEEEEvNS4_8identityENS4_13SM90_TMA_LOADES1B_vS1C_EENS_8epilogue10collective6detail29Sm90TmaWarpSpecializedAdapterINS1G_15DefaultEpilogueISJ_SK_SK_NS1F_6thread17LinearCombinationISJ_Li1EffLNS1K_9ScaleType4KindE0ELNS_15FloatRoundStyleE2ESJ_EENS1_15EpilogueDefaultEEEEEvvEEEEvNT_6ParamsE,"",@"SHT_CUDA_INFO"
	.sectionflags	@""
	.align	4


	//----- nvinfo : EIATTR_CUDA_API_VERSION
	.align		4
        /*0000*/ 	.byte	0x04, 0x37
        /*0002*/ 	.short	(.L_21 - .L_20)
.L_20:
        /*0004*/ 	.word	0x00000082


	//----- nvinfo : EIATTR_KPARAM_INFO
	.align		4
.L_21:
        /*0008*/ 	.byte	0x04, 0x17
        /*000a*/ 	.short	(.L_23 - .L_22)
.L_22:
        /*000c*/ 	.word	0x00000000
        /*0010*/ 	.short	0x0000
        /*0012*/ 	.short	0x0070
        /*0014*/ 	.byte	0x00, 0xf0, 0x01, 0x10


	//----- nvinfo : EIATTR_SPARSE_MMA_MASK
	.align		4
.L_23:
        /*0018*/ 	.byte	0x03, 0x50
        /*001a*/ 	.short	0x0000


	//----- nvinfo : EIATTR_MAXREG_COUNT
	.align		4
        /*001c*/ 	.byte	0x03, 0x1b
        /*001e*/ 	.short	0x00a8


	//----- nvinfo : EIATTR_NUM_BARRIERS
	.align		4
        /*0020*/ 	.byte	0x02, 0x4c
        /*0022*/ 	.byte	0x01
	.zero		1


	//----- nvinfo : EIATTR_EXTERNS
	.align		4
        /*0024*/ 	.byte	0x04, 0x0f
        /*0026*/ 	.short	(.L_25 - .L_24)


	//   ....[0]....
	.align		4
.L_24:
        /*0028*/ 	.word	index@(__assertfail)


	//----- nvinfo : EIATTR_ANNOTATIONS
	.align		4
.L_25:
        /*002c*/ 	.byte	0x04, 0x55
        /*002e*/ 	.short	(.L_27 - .L_26)


	//   ....[0]....
.L_26:
        /*0030*/ 	.word	0x00000001
        /*0034*/ 	.byte	0x70, 0x09, 0x00, 0x00, 0x01, 0x00, 0x00, 0x00, 0x80, 0x09, 0x00, 0x00, 0x01, 0x00, 0x00, 0x00
        /* <DEDUP_REMOVED lines=726> */
        /*2da4*/ 	.byte	0xc0, 0xa8, 0x01, 0x00, 0x01, 0x00, 0x00, 0x00, 0xe0, 0xa8, 0x01, 0x00


	//----- nvinfo : EIATTR_MERCURY_ISA_VERSION
	.align		4
.L_27:
        /*2db0*/ 	.byte	0x03, 0x5f
        /*2db2*/ 	.short	0x0101


	//----- nvinfo : EIATTR_INT_WARP_WIDE_INSTR_OFFSETS
	.align		4
        /*2db4*/ 	.byte	0x04, 0x31
        /*2db6*/ 	.short	(.L_29 - .L_28)


	//   ....[0]....
.L_28:
        /*2db8*/ 	.word	0x00000530


	//   ....[1]....
        /*2dbc*/ 	.word	0x000005e0


	//   ....[2]....
        /*2dc0*/ 	.word	0x000006c0


	//----- nvinfo : EIATTR_COOP_GROUP_MASK_REGIDS
	.align		4
.L_29:
        /*2dc4*/ 	.byte	0x04, 0x29
        /*2dc6*/ 	.short	(.L_31 - .L_30)


	//   ....[0]....
.L_30:
        /*2dc8*/ 	.word	0xffffffff


	//   ....[1]....
        /*2dcc*/ 	.word	0xffffffff


	//   ....[2]....
        /*2dd0*/ 	.word	0xffffffff


	//   ....[3]....
        /*2dd4*/ 	.word	0xffffffff


	//   ....[4]....
        /*2dd8*/ 	.word	0xffffffff


	//   ....[5]....
        /*2ddc*/ 	.word	0xffffffff


	//----- nvinfo : EIATTR_COOP_GROUP_INSTR_OFFSETS
	.align		4
.L_31:
        /*2de0*/ 	.byte	0x04, 0x28
        /*2de2*/ 	.short	(.L_33 - .L_32)


	//   ....[0]....
.L_32:
        /*2de4*/ 	.word	0x00000070


	//   ....[1]....
        /*2de8*/ 	.word	0x00000080


	//   ....[2]....
        /*2dec*/ 	.word	0x000001a0


	//   ....[3]....
        /*2df0*/ 	.word	0x000003a0


	//   ....[4]....
        /*2df4*/ 	.word	0x000007b0


	//   ....[5]....
        /*2df8*/ 	.word	0x00001380


	//----- nvinfo : EIATTR_REG_RECONFIG
	.align		4
.L_33:
        /*2dfc*/ 	.byte	0x01, 0x54
	.zero		2


	//----- nvinfo : EIATTR_SYSCALL_OFFSETS
	.align		4
        /*2e00*/ 	.byte	0x04, 0x46
        /*2e02*/ 	.short	(.L_35 - .L_34)


	//   ....[0]....
.L_34:
        /*2e04*/ 	.word	0x00001530


	//----- nvinfo : EIATTR_MBARRIER_INSTR_OFFSETS
	.align		4
.L_35:
        /*2e08*/ 	.byte	0x04, 0x39
        /*2e0a*/ 	.short	(.L_37 - .L_36)


	//   ....[0]....
.L_36:
        /*2e0c*/ 	.word	0x00000320
        /*2e10*/ 	.word	0x000000ff
        /*2e14*/ 	.word	0x00000000
        /*2e18*/ 	.short	0x0100
        /*2e1a*/ 	.byte	0x08
	.zero		1


	//   ....[1]....
        /*2e1c*/ 	.word	0x00000330
        /*2e20*/ 	.word	0x000000ff
        /*2e24*/ 	.word	0x00000018
        /*2e28*/ 	.short	0x0100
        /*2e2a*/ 	.byte	0x08
	.zero		1


	//   ....[2]....
        /*2e2c*/ 	.word	0x00000340
        /*2e30*/ 	.word	0x000000ff
        /*2e34*/ 	.word	0x00000008
        /*2e38*/ 	.short	0x0100
        /*2e3a*/ 	.byte	0x08
	.zero		1


	//   ....[3]....
        /*2e3c*/ 	.word	0x00000350
        /*2e40*/ 	.word	0x000000ff
        /*2e44*/ 	.word	0x00000020
        /*2e48*/ 	.short	0x0100
        /*2e4a*/ 	.byte	0x08
	.zero		1


	//   ....[4]....
        /*2e4c*/ 	.word	0x00000360
        /*2e50*/ 	.word	0x000000ff
        /*2e54*/ 	.word	0x00000010
        /*2e58*/ 	.short	0x0100
        /*2e5a*/ 	.byte	0x08
	.zero		1


	//   ....[5]....
        /*2e5c*/ 	.word	0x00000370
        /*2e60*/ 	.word	0x000000ff
        /*2e64*/ 	.word	0x00000028
        /*2e68*/ 	.short	0x0100
        /*2e6a*/ 	.byte	0x08
	.zero		1


	//   ....[6]....
        /*2e6c*/ 	.word	0x00000730
        /*2e70*/ 	.word	0x000000ff
        /*2e74*/ 	.word	0x00000040
        /*2e78*/ 	.short	0x0100
        /*2e7a*/ 	.byte	0x07
	.zero		1


	//   ....[7]....
        /*2e7c*/ 	.word	0x00000760
        /*2e80*/ 	.word	0x000000ff
        /*2e84*/ 	.word	0x00000048
        /*2e88*/ 	.short	0x0100
        /*2e8a*/ 	.byte	0x07
	.zero		1


	//   ....[8]....
        /*2e8c*/ 	.word	0x00001610
        /*2e90*/ 	.word	0x00000004
        /*2e94*/ 	.word	0x00000000
        /*2e98*/ 	.short	0x010a
        /*2e9a*/ 	.byte	0x3f
	.zero		1


	//   ....[9]....
        /*2e9c*/ 	.word	0x00001650
        /*2ea0*/ 	.word	0x00000004
        /*2ea4*/ 	.word	0x00000000
        /*2ea8*/ 	.short	0x010a
        /*2eaa*/ 	.byte	0x3f
	.zero		1


	//   ....[10]....
        /*2eac*/ 	.word	0x00004ca0
        /*2eb0*/ 	.word	0x00000004
        /*2eb4*/ 	.word	0x00000000
        /*2eb8*/ 	.short	0x010a
        /*2eba*/ 	.byte	0x3f
	.zero		1


	//   ....[11]....
        /*2ebc*/ 	.word	0x00004ce0
        /*2ec0*/ 	.word	0x00000004
        /*2ec4*/ 	.word	0x00000000
        /*2ec8*/ 	.short	0x010a
        /*2eca*/ 	.byte	0x3f
	.zero		1


	//   ....[12]....
        /*2ecc*/ 	.word	0x00008dd0
        /*2ed0*/ 	.word	0x00000004
        /*2ed4*/ 	.word	0x00000000
        /*2ed8*/ 	.short	0x0101
        /*2eda*/ 	.byte	0x3f
	.zero		1


	//   ....[13]....
        /*2edc*/ 	.word	0x00008ff0
        /*2ee0*/ 	.word	0x00000000
        /*2ee4*/ 	.word	0x00000000
        /*2ee8*/ 	.short	0x0101
        /*2eea*/ 	.byte	0x3f
	.zero		1


	//   ....[14]....
        /*2eec*/ 	.word	0x0001a440
        /*2ef0*/ 	.word	0x00000008
        /*2ef4*/ 	.word	0x00000018
        /*2ef8*/ 	.short	0x010a
        /*2efa*/ 	.byte	0x3f
	.zero		1


	//   ....[15]....
        /*2efc*/ 	.word	0x0001a7e0
        /*2f00*/ 	.word	0x00000003
        /*2f04*/ 	.word	0x00000048
        /*2f08*/ 	.short	0x0101
        /*2f0a*/ 	.byte	0x3f
	.zero		1


	//   ....[16]....
        /*2f0c*/ 	.word	0x0001afe0
        /*2f10*/ 	.word	0x00000005
        /*2f14*/ 	.word	0x00000000
        /*2f18*/ 	.short	0x010a
        /*2f1a*/ 	.byte	0x3f
	.zero		1


	//   ....[17]....
        /*2f1c*/ 	.word	0x0001b070
        /*2f20*/ 	.word	0x00000005
        /*2f24*/ 	.word	0x00000000
        /*2f28*/ 	.short	0x010a
        /*2f2a*/ 	.byte	0x3f
	.zero		1


	//   ....[18]....
        /*2f2c*/ 	.word	0x0001b100
        /*2f30*/ 	.word	0x00000003
        /*2f34*/ 	.word	0x00000000
        /*2f38*/ 	.short	0x010a
        /*2f3a*/ 	.byte	0x3f
	.zero		1


	//   ....[19]....
        /*2f3c*/ 	.word	0x0001b160
        /*2f40*/ 	.word	0x00000004
        /*2f44*/ 	.word	0x00000000
        /*2f48*/ 	.short	0x010a
        /*2f4a*/ 	.byte	0x3f
	.zero		1


	//   ....[20]....
        /*2f4c*/ 	.word	0x0001b1b0
        /*2f50*/ 	.word	0x00000004
        /*2f54*/ 	.word	0x00000000
        /*2f58*/ 	.short	0x010a
        /*2f5a*/ 	.byte	0x3f
	.zero		1


	//   ....[21]....
        /*2f5c*/ 	.word	0x0001b280
        /*2f60*/ 	.word	0x00000008
        /*2f64*/ 	.word	0x00000018
        /*2f68*/ 	.short	0x010a
        /*2f6a*/ 	.byte	0x3f
	.zero		1


	//   ....[22]....
        /*2f6c*/ 	.word	0x0001b350
        /*2f70*/ 	.word	0x00000005
        /*2f74*/ 	.word	0x00000000
        /*2f78*/ 	.short	0x010a
        /*2f7a*/ 	.byte	0x3f
	.zero		1


	//   ....[23]....
        /*2f7c*/ 	.word	0x0001b3a0
        /*2f80*/ 	.word	0x00000005
        /*2f84*/ 	.word	0x00000000
        /*2f88*/ 	.short	0x010a
        /*2f8a*/ 	.byte	0x3f
	.zero		1


	//----- nvinfo : EIATTR_NUM_MBARRIERS
	.align		4
.L_37:
        /*2f8c*/ 	.byte	0x03, 0x38
        /*2f8e*/ 	.short	0x0008


	//----- nvinfo : EIATTR_EXIT_INSTR_OFFSETS
	.align		4
        /*2f90*/ 	.byte	0x04, 0x1c
        /*2f92*/ 	.short	(.L_39 - .L_38)


	//   ....[0]....
.L_38:
        /*2f94*/ 	.word	0x00000a10


	//   ....[1]....
        /*2f98*/ 	.word	0x000012a0


	//   ....[2]....
        /*2f9c*/ 	.word	0x00019aa0


	//   ....[3]....
        /*2fa0*/ 	.word	0x0001a0c0


	//   ....[4]....
        /*2fa4*/ 	.word	0x0001b150


	//----- nvinfo : EIATTR_MAX_THREADS
	.align		4
.L_39:
        /*2fa8*/ 	.byte	0x04, 0x05
        /*2faa*/ 	.short	(.L_41 - .L_40)
.L_40:
        /*2fac*/ 	.word	0x00000180
        /*2fb0*/ 	.word	0x00000001
        /*2fb4*/ 	.word	0x00000001


	//----- nvinfo : EIATTR_CRS_STACK_SIZE
	.align		4
.L_41:
        /*2fb8*/ 	.byte	0x04, 0x1e
        /*2fba*/ 	.short	(.L_43 - .L_42)
.L_42:
        /*2fbc*/ 	.word	0x00000000


	//----- nvinfo : EIATTR_CBANK_PARAM_SIZE
	.align		4
.L_43:
        /*2fc0*/ 	.byte	0x03, 0x19
        /*2fc2*/ 	.short	0x0470


	//----- nvinfo : EIATTR_PARAM_CBANK
	.align		4
        /*2fc4*/ 	.byte	0x04, 0x0a
        /*2fc6*/ 	.short	(.L_45 - .L_44)
	.align		4
.L_44:
        /*2fc8*/ 	.word	index@(.nv.constant0._ZN7cutlass13device_kernelINS_4gemm6kernel13GemmUniversalIN4cute5tupleIJiiiiEEENS1_10collective13CollectiveMmaINS1_34MainloopSm90TmaGmmaWarpSpecializedILi3ENS5_IJNS4_1CILi1EEENSA_ILi2EEESB_EEENS1_35KernelTmaWarpSpecializedCooperativeEEENS5_IJNSA_ILi256EEESG_NSA_ILi32EEEEEENS_10tfloat32_tENS5_IJlSB_lEEESJ_SK_NS4_8TiledMMAINS4_8MMA_AtomIJNS4_4SM904GMMA30MMA_64x256x8_F32TF32TF32_SS_TNILNSO_7ScaleInE1ELSQ_1EEEEEENS4_6LayoutINS5_IJSC_SB_SB_EEENS5_IJSB_NSA_ILi0EEESV_EEEEENS5_IJNS4_10UnderscoreESY_SY_EEEEENS4_23SM90_TMA_LOAD_MULTICASTENS4_14ComposedLayoutINS4_7SwizzleILi3ELi4ELi3EEENS4_18smem_ptr_flag_bitsILi32EEENST_INS5_IJNSA_ILi8EEESH_EEENS5_IJSH_SB_EEEEEEEvNS4_8identityENS4_13SM90_TMA_LOADES1B_vS1C_EENS_8epilogue10collective6detail29Sm90TmaWarpSpecializedAdapterINS1G_15DefaultEpilogueISJ_SK_SK_NS1F_6thread17LinearCombinationISJ_Li1EffLNS1K_9ScaleType4KindE0ELNS_15FloatRoundStyleE2ESJ_EENS1_15EpilogueDefaultEEEEEvvEEEEvNT_6ParamsE)
        /*2fcc*/ 	.short	0x0210
        /*2fce*/ 	.short	0x0470


	//----- nvinfo : EIATTR_SW_WAR
	.align		4
.L_45:
        /*2fd0*/ 	.byte	0x04, 0x36
        /*2fd2*/ 	.short	(.L_47 - .L_46)
.L_46:
        /*2fd4*/ 	.word	0x00000008
.L_47:


//--------------------- .nv.callgraph             --------------------------
	.section	.nv.callgraph,"",@"SHT_CUDA_CALLGRAPH"
	.align	4
	.sectionentsize	8
	.align		4
        /*0000*/ 	.word	0x00000000
	.align		4
        /*0004*/ 	.word	0xffffffff
	.align		4
        /*0008*/ 	.word	index@(_ZN7cutlass13device_kernelINS_4gemm6kernel13GemmUniversalIN4cute5tupleIJiiiiEEENS1_10collective13CollectiveMmaINS1_34MainloopSm90TmaGmmaWarpSpecializedILi3ENS5_IJNS4_1CILi1EEENSA_ILi2EEESB_EEENS1_35KernelTmaWarpSpecializedCooperativeEEENS5_IJNSA_ILi256EEESG_NSA_ILi32EEEEEENS_10tfloat32_tENS5_IJlSB_lEEESJ_SK_NS4_8TiledMMAINS4_8MMA_AtomIJNS4_4SM904GMMA30MMA_64x256x8_F32TF32TF32_SS_TNILNSO_7ScaleInE1ELSQ_1EEEEEENS4_6LayoutINS5_IJSC_SB_SB_EEENS5_IJSB_NSA_ILi0EEESV_EEEEENS5_IJNS4_10UnderscoreESY_SY_EEEEENS4_23SM90_TMA_LOAD_MULTICASTENS4_14ComposedLayoutINS4_7SwizzleILi3ELi4ELi3EEENS4_18smem_ptr_flag_bitsILi32EEENST_INS5_IJNSA_ILi8EEESH_EEENS5_IJSH_SB_EEEEEEEvNS4_8identityENS4_13SM90_TMA_LOADES1B_vS1C_EENS_8epilogue10collective6detail29Sm90TmaWarpSpecializedAdapterINS1G_15DefaultEpilogueISJ_SK_SK_NS1F_6thread17LinearCombinationISJ_Li1EffLNS1K_9ScaleType4KindE0ELNS_15FloatRoundStyleE2ESJ_EENS1_15EpilogueDefaultEEEEEvvEEEEvNT_6ParamsE)
	.align		4
        /*000c*/ 	.word	index@(__assertfail)
	.align		4
        /*0010*/ 	.word	0x00000000
	.align		4
        /*0014*/ 	.word	0xfffffffe
	.align		4
        /*0018*/ 	.word	0x00000000
	.align		4
        /*001c*/ 	.word	0xfffffffd
	.align		4
        /*0020*/ 	.word	0x00000000
	.align		4
        /*0024*/ 	.word	0xfffffffc


//--------------------- .nv.constant4             --------------------------
	.section	.nv.constant4,"a",@progbits
	.align	8
	.align		8
.nv.constant4:
        /*0000*/ 	.dword	__assertfail
	.align		8
        /*0008*/ 	.dword	__unnamed_1
	.align		8
        /*0010*/ 	.dword	_ZN39_INTERNAL_8f7b50ac_4_k_cu_2ca468cd_57634cuda3std3__45__cpo5beginE
	.align		8
        /*0018*/ 	.dword	_ZN39_INTERNAL_8f7b50ac_4_k_cu_2ca468cd_57634cuda3std3__45__cpo3endE
	.align		8
        /*0020*/ 	.dword	_ZN39_INTERNAL_8f7b50ac_4_k_cu_2ca468cd_57634cuda3std3__45__cpo6cbeginE
	.align		8
        /*0028*/ 	.dword	_ZN39_INTERNAL_8f7b50ac_4_k_cu_2ca468cd_57634cuda3std3__45__cpo4cendE
	.align		8
        /*0030*/ 	.dword	_ZN39_INTERNAL_8f7b50ac_4_k_cu_2ca468cd_57634cuda3std3__441_GLOBAL__N__8f7b50ac_4_k_cu_2ca468cd_57636ignoreE
	.align		8
        /*0038*/ 	.dword	_ZN39_INTERNAL_8f7b50ac_4_k_cu_2ca468cd_57634cuda3std3__419piecewise_constructE
	.align		8
        /*0040*/ 	.dword	_ZN39_INTERNAL_8f7b50ac_4_k_cu_2ca468cd_57634cuda3std3__48in_placeE
	.align		8
        /*0048*/ 	.dword	_ZN39_INTERNAL_8f7b50ac_4_k_cu_2ca468cd_57634cuda3std6ranges3__45__cpo4swapE
	.align		8
        /*0050*/ 	.dword	_ZN39_INTERNAL_8f7b50ac_4_k_cu_2ca468cd_57634cuda3std6ranges3__45__cpo9iter_moveE
	.align		8
        /*0058*/ 	.dword	_ZN39_INTERNAL_8f7b50ac_4_k_cu_2ca468cd_57634cute7productE
	.align		8
        /*0060*/ 	.dword	_ZN39_INTERNAL_8f7b50ac_4_k_cu_2ca468cd_57634cute1_E
	.align		8
        /*0068*/ 	.dword	$str$22
	.align		8
        /*0070*/ 	.dword	$str$23


//--------------------- .text._ZN7cutlass13device_kernelINS_4gemm6kernel13GemmUniversalIN4cute5tupleIJiiiiEEENS1_10collective13CollectiveMmaINS1_34MainloopSm90TmaGmmaWarpSpecializedILi3ENS5_IJNS4_1CILi1EEENSA_ILi2EEESB_EEENS1_35KernelTmaWarpSpecializedCooperativeEEENS5_IJNSA_ILi256EEESG_NSA_ILi32EEEEEENS_10tfloat32_tENS5_IJlSB_lEEESJ_SK_NS4_8TiledMMAINS4_8MMA_AtomIJNS4_4SM904GMMA30MMA_64x256x8_F32TF32TF32_SS_TNILNSO_7ScaleInE1ELSQ_1EEEEEENS4_6LayoutINS5_IJSC_SB_SB_EEENS5_IJSB_NSA_ILi0EEESV_EEEEENS5_IJNS4_10UnderscoreESY_SY_EEEEENS4_23SM90_TMA_LOAD_MULTICASTENS4_14ComposedLayoutINS4_7SwizzleILi3ELi4ELi3EEENS4_18smem_ptr_flag_bitsILi32EEENST_INS5_IJNSA_ILi8EEESH_EEENS5_IJSH_SB_EEEEEEEvNS4_8identityENS4_13SM90_TMA_LOADES1B_vS1C_EENS_8epilogue10collective6detail29Sm90TmaWarpSpecializedAdapterINS1G_15DefaultEpilogueISJ_SK_SK_NS1F_6thread17LinearCombinationISJ_Li1EffLNS1K_9ScaleType4KindE0ELNS_15FloatRoundStyleE2ESJ_EENS1_15EpilogueDefaultEEEEEvvEEEEvNT_6ParamsE --------------------------
	.section	.text._ZN7cutlass13device_kernelINS_4gemm6kernel13GemmUniversalIN4cute5tupleIJiiiiEEENS1_10collective13CollectiveMmaINS1_34MainloopSm90TmaGmmaWarpSpecializedILi3ENS5_IJNS4_1CILi1EEENSA_ILi2EEESB_EEENS1_35KernelTmaWarpSpecializedCooperativeEEENS5_IJNSA_ILi256EEESG_NSA_ILi32EEEEEENS_10tfloat32_tENS5_IJlSB_lEEESJ_SK_NS4_8TiledMMAINS4_8MMA_AtomIJNS4_4SM904GMMA30MMA_64x256x8_F32TF32TF32_SS_TNILNSO_7ScaleInE1ELSQ_1EEEEEENS4_6LayoutINS5_IJSC_SB_SB_EEENS5_IJSB_NSA_ILi0EEESV_EEEEENS5_IJNS4_10UnderscoreESY_SY_EEEEENS4_23SM90_TMA_LOAD_MULTICASTENS4_14ComposedLayoutINS4_7SwizzleILi3ELi4ELi3EEENS4_18smem_ptr_flag_bitsILi32EEENST_INS5_IJNSA_ILi8EEESH_EEENS5_IJSH_SB_EEEEEEEvNS4_8identityENS4_13SM90_TMA_LOADES1B_vS1C_EENS_8epilogue10collective6detail29Sm90TmaWarpSpecializedAdapterINS1G_15DefaultEpilogueISJ_SK_SK_NS1F_6thread17LinearCombinationISJ_Li1EffLNS1K_9ScaleType4KindE0ELNS_15FloatRoundStyleE2ESJ_EENS1_15EpilogueDefaultEEEEEvvEEEEvNT_6ParamsE,"ax",@progbits
	.align	128
.text._ZN7cutlass13device_kernelINS_4gemm6kernel13GemmUniversalIN4cute5tupleIJiiiiEEENS1_10collective13CollectiveMmaINS1_34MainloopSm90TmaGmmaWarpSpecializedILi3ENS5_IJNS4_1CILi1EEENSA_ILi2EEESB_EEENS1_35KernelTmaWarpSpecializedCooperativeEEENS5_IJNSA_ILi256EEESG_NSA_ILi32EEEEEENS_10tfloat32_tENS5_IJlSB_lEEESJ_SK_NS4_8TiledMMAINS4_8MMA_AtomIJNS4_4SM904GMMA30MMA_64x256x8_F32TF32TF32_SS_TNILNSO_7ScaleInE1ELSQ_1EEEEEENS4_6LayoutINS5_IJSC_SB_SB_EEENS5_IJSB_NSA_ILi0EEESV_EEEEENS5_IJNS4_10UnderscoreESY_SY_EEEEENS4_23SM90_TMA_LOAD_MULTICASTENS4_14ComposedLayoutINS4_7SwizzleILi3ELi4ELi3EEENS4_18smem_ptr_flag_bitsILi32EEENST_INS5_IJNSA_ILi8EEESH_EEENS5_IJSH_SB_EEEEEEEvNS4_8identityENS4_13SM90_TMA_LOADES1B_vS1C_EENS_8epilogue10collective6detail29Sm90TmaWarpSpecializedAdapterINS1G_15DefaultEpilogueISJ_SK_SK_NS1F_6thread17LinearCombinationISJ_Li1EffLNS1K_9ScaleType4KindE0ELNS_15FloatRoundStyleE2ESJ_EENS1_15EpilogueDefaultEEEEEvvEEEEvNT_6ParamsE:
        .type           _ZN7cutlass13device_kernelINS_4gemm6kernel13GemmUniversalIN4cute5tupleIJiiiiEEENS1_10collective13CollectiveMmaINS1_34MainloopSm90TmaGmmaWarpSpecializedILi3ENS5_IJNS4_1CILi1EEENSA_ILi2EEESB_EEENS1_35KernelTmaWarpSpecializedCooperativeEEENS5_IJNSA_ILi256EEESG_NSA_ILi32EEEEEENS_10tfloat32_tENS5_IJlSB_lEEESJ_SK_NS4_8TiledMMAINS4_8MMA_AtomIJNS4_4SM904GMMA30MMA_64x256x8_F32TF32TF32_SS_TNILNSO_7ScaleInE1ELSQ_1EEEEEENS4_6LayoutINS5_IJSC_SB_SB_EEENS5_IJSB_NSA_ILi0EEESV_EEEEENS5_IJNS4_10UnderscoreESY_SY_EEEEENS4_23SM90_TMA_LOAD_MULTICASTENS4_14ComposedLayoutINS4_7SwizzleILi3ELi4ELi3EEENS4_18smem_ptr_flag_bitsILi32EEENST_INS5_IJNSA_ILi8EEESH_EEENS5_IJSH_SB_EEEEEEEvNS4_8identityENS4_13SM90_TMA_LOADES1B_vS1C_EENS_8epilogue10collective6detail29Sm90TmaWarpSpecializedAdapterINS1G_15DefaultEpilogueISJ_SK_SK_NS1F_6thread17LinearCombinationISJ_Li1EffLNS1K_9ScaleType4KindE0ELNS_15FloatRoundStyleE2ESJ_EENS1_15EpilogueDefaultEEEEEvvEEEEvNT_6ParamsE,@function
        .size           _ZN7cutlass13device_kernelINS_4gemm6kernel13GemmUniversalIN4cute5tupleIJiiiiEEENS1_10collective13CollectiveMmaINS1_34MainloopSm90TmaGmmaWarpSpecializedILi3ENS5_IJNS4_1CILi1EEENSA_ILi2EEESB_EEENS1_35KernelTmaWarpSpecializedCooperativeEEENS5_IJNSA_ILi256EEESG_NSA_ILi32EEEEEENS_10tfloat32_tENS5_IJlSB_lEEESJ_SK_NS4_8TiledMMAINS4_8MMA_AtomIJNS4_4SM904GMMA30MMA_64x256x8_F32TF32TF32_SS_TNILNSO_7ScaleInE1ELSQ_1EEEEEENS4_6LayoutINS5_IJSC_SB_SB_EEENS5_IJSB_NSA_ILi0EEESV_EEEEENS5_IJNS4_10UnderscoreESY_SY_EEEEENS4_23SM90_TMA_LOAD_MULTICASTENS4_14ComposedLayoutINS4_7SwizzleILi3ELi4ELi3EEENS4_18smem_ptr_flag_bitsILi32EEENST_INS5_IJNSA_ILi8EEESH_EEENS5_IJSH_SB_EEEEEEEvNS4_8identityENS4_13SM90_TMA_LOADES1B_vS1C_EENS_8epilogue10collective6detail29Sm90TmaWarpSpecializedAdapterINS1G_15DefaultEpilogueISJ_SK_SK_NS1F_6thread17LinearCombinationISJ_Li1EffLNS1K_9ScaleType4KindE0ELNS_15FloatRoundStyleE2ESJ_EENS1_15EpilogueDefaultEEEEEvvEEEEvNT_6ParamsE,(.L_x_579 - _ZN7cutlass13device_kernelINS_4gemm6kernel13GemmUniversalIN4cute5tupleIJiiiiEEENS1_10collective13CollectiveMmaINS1_34MainloopSm90TmaGmmaWarpSpecializedILi3ENS5_IJNS4_1CILi1EEENSA_ILi2EEESB_EEENS1_35KernelTmaWarpSpecializedCooperativeEEENS5_IJNSA_ILi256EEESG_NSA_ILi32EEEEEENS_10tfloat32_tENS5_IJlSB_lEEESJ_SK_NS4_8TiledMMAINS4_8MMA_AtomIJNS4_4SM904GMMA30MMA_64x256x8_F32TF32TF32_SS_TNILNSO_7ScaleInE1ELSQ_1EEEEEENS4_6LayoutINS5_IJSC_SB_SB_EEENS5_IJSB_NSA_ILi0EEESV_EEEEENS5_IJNS4_10UnderscoreESY_SY_EEEEENS4_23SM90_TMA_LOAD_MULTICASTENS4_14ComposedLayoutINS4_7SwizzleILi3ELi4ELi3EEENS4_18smem_ptr_flag_bitsILi32EEENST_INS5_IJNSA_ILi8EEESH_EEENS5_IJSH_SB_EEEEEEEvNS4_8identityENS4_13SM90_TMA_LOADES1B_vS1C_EENS_8epilogue10collective6detail29Sm90TmaWarpSpecializedAdapterINS1G_15DefaultEpilogueISJ_SK_SK_NS1F_6thread17LinearCombinationISJ_Li1EffLNS1K_9ScaleType4KindE0ELNS_15FloatRoundStyleE2ESJ_EENS1_15EpilogueDefaultEEEEEvvEEEEvNT_6ParamsE)
        .other          _ZN7cutlass13device_kernelINS_4gemm6kernel13GemmUniversalIN4cute5tupleIJiiiiEEENS1_10collective13CollectiveMmaINS1_34MainloopSm90TmaGmmaWarpSpecializedILi3ENS5_IJNS4_1CILi1EEENSA_ILi2EEESB_EEENS1_35KernelTmaWarpSpecializedCooperativeEEENS5_IJNSA_ILi256EEESG_NSA_ILi32EEEEEENS_10tfloat32_tENS5_IJlSB_lEEESJ_SK_NS4_8TiledMMAINS4_8MMA_AtomIJNS4_4SM904GMMA30MMA_64x256x8_F32TF32TF32_SS_TNILNSO_7ScaleInE1ELSQ_1EEEEEENS4_6LayoutINS5_IJSC_SB_SB_EEENS5_IJSB_NSA_ILi0EEESV_EEEEENS5_IJNS4_10UnderscoreESY_SY_EEEEENS4_23SM90_TMA_LOAD_MULTICASTENS4_14ComposedLayoutINS4_7SwizzleILi3ELi4ELi3EEENS4_18smem_ptr_flag_bitsILi32EEENST_INS5_IJNSA_ILi8EEESH_EEENS5_IJSH_SB_EEEEEEEvNS4_8identityENS4_13SM90_TMA_LOADES1B_vS1C_EENS_8epilogue10collective6detail29Sm90TmaWarpSpecializedAdapterINS1G_15DefaultEpilogueISJ_SK_SK_NS1F_6thread17LinearCombinationISJ_Li1EffLNS1K_9ScaleType4KindE0ELNS_15FloatRoundStyleE2ESJ_EENS1_15EpilogueDefaultEEEEEvvEEEEvNT_6ParamsE,@"STO_CUDA_ENTRY STV_DEFAULT"
_ZN7cutlass13device_kernelINS_4gemm6kernel13GemmUniversalIN4cute5tupleIJiiiiEEENS1_10collective13CollectiveMmaINS1_34MainloopSm90TmaGmmaWarpSpecializedILi3ENS5_IJNS4_1CILi1EEENSA_ILi2EEESB_EEENS1_35KernelTmaWarpSpecializedCooperativeEEENS5_IJNSA_ILi256EEESG_NSA_ILi32EEEEEENS_10tfloat32_tENS5_IJlSB_lEEESJ_SK_NS4_8TiledMMAINS4_8MMA_AtomIJNS4_4SM904GMMA30MMA_64x256x8_F32TF32TF32_SS_TNILNSO_7ScaleInE1ELSQ_1EEEEEENS4_6LayoutINS5_IJSC_SB_SB_EEENS5_IJSB_NSA_ILi0EEESV_EEEEENS5_IJNS4_10UnderscoreESY_SY_EEEEENS4_23SM90_TMA_LOAD_MULTICASTENS4_14ComposedLayoutINS4_7SwizzleILi3ELi4ELi3EEENS4_18smem_ptr_flag_bitsILi32EEENST_INS5_IJNSA_ILi8EEESH_EEENS5_IJSH_SB_EEEEEEEvNS4_8identityENS4_13SM90_TMA_LOADES1B_vS1C_EENS_8epilogue10collective6detail29Sm90TmaWarpSpecializedAdapterINS1G_15DefaultEpilogueISJ_SK_SK_NS1F_6thread17LinearCombinationISJ_Li1EffLNS1K_9ScaleType4KindE0ELNS_15FloatRoundStyleE2ESJ_EENS1_15EpilogueDefaultEEEEEvvEEEEvNT_6ParamsE:
[----:B------:R-:W0:Y:S02]  /*0000*/  LDC R1, c[0x0][0x28] ;  /* 0x00000a00ff017b82 */ /* 0x000e240000000800 */
[----:B0-----:R-:W-:Y:S01]  /*0010*/  VIADD R1, R1, 0xfffff870 ;  /* 0xfffff87001017836 */ /* 0x001fe20000000000 */
[----:B------:R-:W0:Y:S01]  /*0020*/  S2R R5, SR_TID.X ;  /* 0x0000000000057919 */ /* 0x000e220000002100 */
[----:B------:R-:W-:Y:S01]  /*0030*/  ELECT P0, URZ, PT ;  /* 0x00000000003f782f */ /* 0x000fe20003800000 */
[----:B------:R-:W-:Y:S01]  /*0040*/  BSSY B0, `(.L_x_0) ;  /* 0x0000015000007945 */ /* 0x000fe20003800000 */
[--C-:B0-----:R-:W-:Y:S02]  /*0050*/  SHF.R.U32.HI R0, RZ, 0x5, R5.reuse ;  /* 0x00000005ff007819 */ /* 0x101fe40000011605 */
[----:B------:R-:W-:-:S03]  /*0060*/  SHF.R.U32.HI R2, RZ, 0x7, R5 ;  /* 0x00000007ff027819 */ /* 0x000fc60000011605 */
[----:B------:R-:W0:Y:S04]  /*0070*/  SHFL.IDX PT, R3, R0, RZ, 0x1f ;  /* 0x00001fff00037589 */ /* 0x000e2800000e0000 */
[----:B------:R-:W1:Y:S01]  /*0080*/  SHFL.IDX PT, R2, R2, RZ, 0x1f ;  /* 0x00001fff02027589 */ /* 0x000e6200000e0000 */
[----:B0-----:R-:W-:Y:S02]  /*0090*/  R2UR UR9, R3 ;  /* 0x00000000030972ca */ /* 0x001fe400000e0000 */
[----:B-1----:R-:W-:-:S11]  /*00a0*/  R2UR UR5, R2 ;  /* 0x00000000020572ca */ /* 0x002fd600000e0000 */
[----:B------:R-:W-:Y:S02]  /*00b0*/  USHF.R.S32.HI UR4, URZ, 0x1f, UR9 ;  /* 0x0000001f3f047899 */ /* 0x000fe40008011409 */
[----:B------:R-:W-:Y:S02]  /*00c0*/  ISETP.NE.OR P0, PT, RZ, UR9, !P0 ;  /* 0x00000009ff007c0c */ /* 0x000fe4000c705670 */
[----:B------:R-:W-:-:S04]  /*00d0*/  ULEA.HI UR4, UR4, UR9, URZ, 0x2 ;  /* 0x0000000904047291 */ /* 0x000fc8000f8f103f */
[----:B------:R-:W-:-:S04]  /*00e0*/  ULOP3.LUT UR4, UR4, 0xfffffffc, URZ, 0xc0, !UPT ;  /* 0xfffffffc04047892 */ /* 0x000fc8000f8ec03f */
[----:B------:R-:W-:-:S03]  /*00f0*/  UIADD3 UR9, UR9, -UR4, URZ ;  /* 0x8000000409097290 */ /* 0x000fc6000fffe03f */
[----:B------:R-:W-:Y:S09]  /*0100*/  @P0 BRA `(.L_x_1) ;  /* 0x0000000000200947 */ /* 0x000ff20003800000 */
[----:B------:R-:W-:Y:S02]  /*0110*/  ULDC.64 UR6, c[0x0][0x198] ;  /* 0x0000660000067ab9 */ /* 0x000fe40000000a00 */
[----:B------:R-:W-:Y:S02]  /*0120*/  UIADD3 UR10, UP0, UR6, 0xf0, URZ ;  /* 0x000000f0060a7890 */ /* 0x000fe4000ff1e03f */
[----:B------:R-:W-:Y:S02]  /*0130*/  UIADD3 UR6, UP1, UR6, 0x1f0, URZ ;  /* 0x000001f006067890 */ /* 0x000fe4000ff3e03f */
[----:B------:R-:W-:Y:S02]  /*0140*/  UIADD3.X UR11, URZ, UR7, URZ, UP0, !UPT ;  /* 0x000000073f0b7290 */ /* 0x000fe400087fe43f */
[----:B------:R-:W-:-:S07]  /*0150*/  UIADD3.X UR7, URZ, UR7, URZ, UP1, !UPT ;  /* 0x000000073f077290 */ /* 0x000fce0008ffe43f */
[----:B------:R0:W-:Y:S02]  /*0160*/  UTMACCTL.PF [UR10] ;  /* 0x000000000a0079b9 */ /* 0x0001e40008040000 */
[----:B------:R0:W-:Y:S02]  /*0170*/  UTMACCTL.PF [UR6] ;  /* 0x00000000060079b9 */ /* 0x0001e40008040000 */
[----:B0-----:R-:W-:Y:S01]  /*0180*/  NOP ;  /* 0x0000000000007918 */ /* 0x001fe20000000000 */
.L_x_1:
[----:B------:R-:W-:Y:S05]  /*0190*/  BSYNC B0 ;  /* 0x0000000000007941 */ /* 0x000fea0003800000 */
.L_x_0:
[----:B------:R-:W0:Y:S01]  /*01a0*/  SHFL.IDX PT, R2, R0, RZ, 0x1f ;  /* 0x00001fff00027589 */ /* 0x000e2200000e0000 */
[----:B------:R-:W-:Y:S01]  /*01b0*/  UISETP.NE.AND UP0, UPT, UR9, 0x3, UPT ;  /* 0x000000030900788c */ /* 0x000fe2000bf05270 */
[----:B------:R-:W-:Y:S01]  /*01c0*/  ISETP.NE.AND P2, PT, RZ, UR5, PT ;  /* 0x00000005ff007c0c */ /* 0x000fe2000bf45270 */
[----:B------:R-:W-:Y:S02]  /*01d0*/  UIADD3 UR16, UR5, -0x1, URZ ;  /* 0xffffffff05107890 */ /* 0x000fe4000fffe03f */
[----:B------:R-:W-:Y:S02]  /*01e0*/  UISETP.EQ.OR UP0, UPT, UR9, URZ, !UP0 ;  /* 0x0000003f0900728c */ /* 0x000fe4000c702670 */
[----:B------:R-:W-:Y:S02]  /*01f0*/  UISETP.GE.U32.AND UP1, UPT, UR16, 0x2, UPT ;  /* 0x000000021000788c */ /* 0x000fe4000bf26070 */
[----:B------:R-:W-:-:S04]  /*0200*/  UISETP.EQ.AND UP0, UPT, UR5, URZ, UP0 ;  /* 0x0000003f0500728c */ /* 0x000fc80008702270 */
[----:B------:R-:W-:-:S04]  /*0210*/  USEL UR40, URZ, 0x1, !UP0 ;  /* 0x000000013f287887 */ /* 0x000fc8000c000000 */
[----:B------:R-:W-:Y:S01]  /*0220*/  USEL UR40, UR40, 0x2, UP1 ;  /* 0x0000000228287887 */ /* 0x000fe20008800000 */
[----:B0-----:R-:W-:-:S13]  /*0230*/  ISETP.NE.AND P0, PT, R2, RZ, PT ;  /* 0x000000ff0200720c */ /* 0x001fda0003f05270 */
[----:B------:R-:W-:Y:S05]  /*0240*/  @P0 BRA `(.L_x_2) ;  /* 0x0000000000500947 */ /* 0x000fea0003800000 */
[----:B------:R-:W0:Y:S01]  /*0250*/  S2UR UR8, SR_CgaCtaId ;  /* 0x00000000000879c3 */ /* 0x000e220000008800 */
[----:B------:R-:W-:Y:S01]  /*0260*/  UMOV UR4, 0x400 ;  /* 0x0000040000047882 */ /* 0x000fe20000000000 */
[----:B------:R-:W-:Y:S01]  /*0270*/  UMOV UR5, 0x1 ;  /* 0x0000000100057882 */ /* 0x000fe20000000000 */
[----:B------:R-:W-:Y:S01]  /*0280*/  UMOV UR6, 0x4 ;  /* 0x0000000400067882 */ /* 0x000fe20000000000 */
[----:B------:R-:W-:Y:S01]  /*0290*/  ELECT P0, URZ, PT ;  /* 0x00000000003f782f */ /* 0x000fe20003800000 */
[----:B------:R-:W-:-:S04]  /*02a0*/  UIADD3 UR6, -UR6, 0x100000, URZ ;  /* 0x0010000006067890 */ /* 0x000fc8000fffe13f */
[----:B------:R-:W-:Y:S02]  /*02b0*/  USHF.L.U32 UR7, UR6, 0xb, URZ ;  /* 0x0000000b06077899 */ /* 0x000fe4000800063f */
[----:B------:R-:W-:Y:S02]  /*02c0*/  USHF.L.U32 UR6, UR6, 0x1, URZ ;  /* 0x0000000106067899 */ /* 0x000fe4000800063f */
[----:B0-----:R-:W-:Y:S02]  /*02d0*/  ULEA UR8, UR8, UR4, 0x18 ;  /* 0x0000000408087291 */ /* 0x001fe4000f8ec03f */
[----:B------:R-:W-:-:S04]  /*02e0*/  UIADD3 UR4, -UR5, 0x100000, URZ ;  /* 0x0010000005047890 */ /* 0x000fc8000fffe13f */
[----:B------:R-:W-:Y:S02]  /*02f0*/  USHF.L.U32 UR5, UR4, 0xb, URZ ;  /* 0x0000000b04057899 */ /* 0x000fe4000800063f */
[----:B------:R-:W-:Y:S01]  /*0300*/  USHF.L.U32 UR4, UR4, 0x1, URZ ;  /* 0x0000000104047899 */ /* 0x000fe2000800063f */
[----:B------:R-:W0:Y:S11]  /*0310*/  FENCE.VIEW.ASYNC.S ;  /* 0x00000000000073c6 */ /* 0x000e360000000000 */
[----:B0-----:R0:W1:Y:S01]  /*0320*/  SYNCS.EXCH.64 URZ, [UR8], UR4 ;  /* 0x00000004083f75b2 */ /* 0x0010620008000100 */
[----:B------:R0:W2:Y:S01]  /*0330*/  SYNCS.EXCH.64 URZ, [UR8+0x18], UR6 ;  /* 0x00001806083f75b2 */ /* 0x0000a20008000100 */
[----:B------:R0:W3:Y:S01]  /*0340*/  SYNCS.EXCH.64 URZ, [UR8+0x8], UR4 ;  /* 0x00000804083f75b2 */ /* 0x0000e20008000100 */
[----:B------:R0:W4:Y:S01]  /*0350*/  SYNCS.EXCH.64 URZ, [UR8+0x20], UR6 ;  /* 0x00002006083f75b2 */ /* 0x0001220008000100 */
[----:B------:R0:W0:Y:S01]  /*0360*/  SYNCS.EXCH.64 URZ, [UR8+0x10], UR4 ;  /* 0x00001004083f75b2 */ /* 0x0000220008000100 */
[----:B------:R0:W0:Y:S01]  /*0370*/  SYNCS.EXCH.64 URZ, [UR8+0x28], UR6 ;  /* 0x00002806083f75b2 */ /* 0x0000220008000100 */
[----:B------:R-:W-:Y:S01]  /*0380*/  NOP ;  /* 0x0000000000007918 */ /* 0x000fe20000000000 */
.L_x_2:
[----:B------:R-:W5:Y:S01]  /*0390*/  S2UR UR10, SR_CTAID.Y ;  /* 0x00000000000a79c3 */ /* 0x000f620000002600 */
[----:B------:R-:W1:Y:S01]  /*03a0*/  SHFL.IDX PT, R0, R0, RZ, 0x1f ;  /* 0x00001fff00007589 */ /* 0x000e6200000e0000 */
[----:B------:R-:W-:Y:S02]  /*03b0*/  SHF.R.S32.HI R3, RZ, 0x1f, R5 ;  /* 0x0000001fff037819 */ /* 0x000fe40000011405 */
[----:B------:R-:W-:Y:S02]  /*03c0*/  ELECT P0, URZ, PT ;  /* 0x00000000003f782f */ /* 0x000fe40003800000 */
[----:B------:R-:W-:Y:S01]  /*03d0*/  SHF.R.S32.HI R7, RZ, 0x1f, R2 ;  /* 0x0000001fff077819 */ /* 0x000fe20000011402 */
[----:B0-----:R-:W-:Y:S01]  /*03e0*/  ULDC UR4, c[0x0][0x154] ;  /* 0x0000550000047ab9 */ /* 0x001fe20000000800 */
[----:B------:R-:W-:Y:S01]  /*03f0*/  LEA.HI R3, R3, R5, RZ, 0x7 ;  /* 0x0000000503037211 */ /* 0x000fe200078f38ff */
[----:B------:R-:W-:Y:S01]  /*0400*/  ULDC UR11, c[0x0][0x148] ;  /* 0x00005200000b7ab9 */ /* 0x000fe20000000800 */
[----:B------:R-:W0:Y:S01]  /*0410*/  S2UR UR13, SR_CTAID.X ;  /* 0x00000000000d79c3 */ /* 0x000e220000002500 */
[----:B------:R-:W-:Y:S01]  /*0420*/  LEA.HI R7, R7, R2, RZ, 0x2 ;  /* 0x0000000207077211 */ /* 0x000fe200078f10ff */
[----:B------:R-:W-:Y:S01]  /*0430*/  NOP ;  /* 0x0000000000007918 */ /* 0x000fe20000000000 */
[----:B------:R-:W-:Y:S01]  /*0440*/  LOP3.LUT R3, R3, 0xffffff80, RZ, 0xc0, !PT ;  /* 0xffffff8003037812 */ /* 0x000fe200078ec0ff */
[----:B------:R-:W-:Y:S01]  /*0450*/  NOP ;  /* 0x0000000000007918 */ /* 0x000fe20000000000 */
[----:B------:R-:W-:-:S03]  /*0460*/  LOP3.LUT R7, R7, 0x3ffffffc, RZ, 0xc0, !PT ;  /* 0x3ffffffc07077812 */ /* 0x000fc600078ec0ff */
[----:B------:R-:W-:Y:S02]  /*0470*/  IMAD.IADD R3, R5, 0x1, -R3 ;  /* 0x0000000105037824 */ /* 0x000fe400078e0a03 */
[----:B------:R-:W-:Y:S01]  /*0480*/  IMAD.IADD R2, R2, 0x1, -R7 ;  /* 0x0000000102027824 */ /* 0x000fe200078e0a07 */
[----:B-----5:R-:W-:Y:S02]  /*0490*/  I2FP.F32.U32 R4, UR10 ;  /* 0x0000000a00047c45 */ /* 0x020fe40008201000 */
[----:B-1----:R-:W-:Y:S02]  /*04a0*/  ISETP.NE.OR P0, PT, R0, RZ, !P0 ;  /* 0x000000ff0000720c */ /* 0x002fe40004705670 */
[----:B------:R-:W-:Y:S01]  /*04b0*/  SHF.R.S32.HI R0, RZ, 0x1f, R3 ;  /* 0x0000001fff007819 */ /* 0x000fe20000011403 */
[----:B------:R-:W-:Y:S01]  /*04c0*/  FMUL R8, R4, UR4 ;  /* 0x0000000404087c20 */ /* 0x000fe20008400000 */
[----:B------:R-:W-:Y:S01]  /*04d0*/  ULDC UR4, c[0x0][0x150] ;  /* 0x0000540000047ab9 */ /* 0x000fe20000000800 */
[----:B0-----:R-:W-:-:S02]  /*04e0*/  I2FP.F32.U32 R4, UR13 ;  /* 0x0000000d00047c45 */ /* 0x001fc40008201000 */
[----:B------:R-:W-:Y:S02]  /*04f0*/  LEA.HI R0, R0, R3, RZ, 0x3 ;  /* 0x0000000300007211 */ /* 0x000fe400078f18ff */
[----:B------:R-:W0:Y:S01]  /*0500*/  F2I.U32.TRUNC.NTZ R8, R8 ;  /* 0x0000000800087305 */ /* 0x000e22000020f000 */
[----:B------:R-:W-:Y:S01]  /*0510*/  FMUL R6, R4, UR4 ;  /* 0x0000000404067c20 */ /* 0x000fe20008400000 */
[--C-:B------:R-:W-:Y:S02]  /*0520*/  SHF.R.S32.HI R4, RZ, 0x3, R0.reuse ;  /* 0x00000003ff047819 */ /* 0x100fe40000011400 */
[----:B------:R-:W-:Y:S01]  /*0530*/  VOTEU.ALL UP0, P0 ;  /* 0x00000000003f7886 */ /* 0x000fe20000000000 */
[----:B------:R-:W-:Y:S01]  /*0540*/  SHF.R.S32.HI R5, RZ, 0x1f, R0 ;  /* 0x0000001fff057819 */ /* 0x000fe20000011400 */
[----:B------:R-:W-:Y:S01]  /*0550*/  UMOV UR4, 0x20 ;  /* 0x0000002000047882 */ /* 0x000fe20000000000 */
[----:B------:R-:W1:Y:S01]  /*0560*/  LDC R0, c[0x0][0x140] ;  /* 0x00005000ff007b82 */ /* 0x000e620000000800 */
[----:B------:R-:W5:Y:S01]  /*0570*/  F2I.U32.TRUNC.NTZ R6, R6 ;  /* 0x0000000600067305 */ /* 0x000f62000020f000 */
[----:B------:R-:W-:Y:S01]  /*0580*/  LEA.HI R5, R5, R4, RZ, 0x2 ;  /* 0x0000000405057211 */ /* 0x000fe200078f10ff */
[----:B------:R-:W-:Y:S01]  /*0590*/  @!UP0 UMOV UR7, 0x400 ;  /* 0x0000040000078882 */ /* 0x000fe20000000000 */
[----:B------:R-:W-:-:S04]  /*05a0*/  @!UP0 UIADD3 UR4, -UR4, 0x100000, URZ ;  /* 0x0010000004048890 */ /* 0x000fc8000fffe13f */
[----:B------:R-:W-:Y:S02]  /*05b0*/  @!UP0 USHF.L.U32 UR5, UR4, 0xb, URZ ;  /* 0x0000000b04058899 */ /* 0x000fe4000800063f */
[----:B------:R-:W-:Y:S01]  /*05c0*/  @!UP0 USHF.L.U32 UR4, UR4, 0x1, URZ ;  /* 0x0000000104048899 */ /* 0x000fe2000800063f */
[----:B------:R-:W-:Y:S01]  /*05d0*/  LOP3.LUT R5, R5, 0xfffffffc, RZ, 0xc0, !PT ;  /* 0xfffffffc05057812 */ /* 0x000fe200078ec0ff */
[----:B------:R-:W-:Y:S01]  /*05e0*/  VOTEU.ALL UP1, P0 ;  /* 0x00000000003f7886 */ /* 0x000fe20000020000 */
[----:B------:R-:W2:Y:S01]  /*05f0*/  @!UP0 S2UR UR8, SR_CgaCtaId ;  /* 0x00000000000889c3 */ /* 0x000ea20000008800 */
[----:B0-----:R-:W-:Y:S02]  /*0600*/  R2UR UR12, R8 ;  /* 0x00000000080c72ca */ /* 0x001fe400000e0000 */
[----:B------:R-:W-:-:S04]  /*0610*/  IMAD.IADD R5, R4, 0x1, -R5 ;  /* 0x0000000104057824 */ /* 0x000fc800078e0a05 */
[----:B------:R-:W-:Y:S01]  /*0620*/  IMAD R2, R2, 0x4, R5 ;  /* 0x0000000402027824 */ /* 0x000fe200078e0205 */
[----:B-----5:R-:W-:-:S03]  /*0630*/  R2UR UR6, R6 ;  /* 0x00000000060672ca */ /* 0x020fc600000e0000 */
[----:B------:R-:W-:-:S03]  /*0640*/  IMAD.SHL.U32 R5, R2, 0x4, RZ ;  /* 0x0000000402057824 */ /* 0x000fc600078e00ff */
[----:B------:R-:W-:Y:S02]  /*0650*/  UIADD3 UR12, -UR12, URZ, URZ ;  /* 0x0000003f0c0c7290 */ /* 0x000fe4000fffe13f */
[----:B------:R-:W-:Y:S02]  /*0660*/  LOP3.LUT R152, R2, 0xc, R5, 0x78, !PT ;  /* 0x0000000c02987812 */ /* 0x000fe400078e7805 */
[----:B------:R-:W-:Y:S01]  /*0670*/  UIMAD UR14, UR11, UR12, UR10 ;  /* 0x0000000c0b0e72a4 */ /* 0x000fe2000f8e020a */
[----:B-1----:R-:W-:Y:S02]  /*0680*/  ISETP.EQ.U32.AND P3, PT, R0, 0x1, PT ;  /* 0x000000010000780c */ /* 0x002fe40003f62070 */
[----:B------:R-:W-:Y:S02]  /*0690*/  UIADD3 UR6, -UR6, URZ, URZ ;  /* 0x0000003f06067290 */ /* 0x000fe4000fffe13f */
[----:B--2---:R-:W-:Y:S01]  /*06a0*/  @!UP0 ULEA UR7, UR8, UR7, 0x18 ;  /* 0x0000000708078291 */ /* 0x004fe2000f8ec03f */
[----:B------:R-:W-:Y:S01]  /*06b0*/  ISETP.NE.AND P1, PT, R152, UR14, PT ;  /* 0x0000000e98007c0c */ /* 0x000fe2000bf25270 */
[----:B------:R-:W-:Y:S01]  /*06c0*/  VOTEU.ALL UP0, P0 ;  /* 0x00000000003f7886 */ /* 0x000fe20000000000 */
[----:B------:R-:W-:Y:S01]  /*06d0*/  ULDC UR8, c[0x0][0x144] ;  /* 0x0000510000087ab9 */ /* 0x000fe20000000800 */
[----:B------:R-:W-:Y:S01]  /*06e0*/  LOP3.LUT P0, RZ, R3, 0x7, RZ, 0xc0, !PT ;  /* 0x0000000703ff7812 */ /* 0x000fe2000780c0ff */
[----:B------:R-:W-:-:S03]  /*06f0*/  UIMAD UR8, UR8, UR6, UR13 ;  /* 0x00000006080872a4 */ /* 0x000fc6000f8e020d */
[----:B------:R-:W-:-:S03]  /*0700*/  ISETP.LT.U32.AND P0, PT, R152, 0x2, !P0 ;  /* 0x000000029800780c */ /* 0x000fc60004701070 */
[----:B------:R-:W-:Y:S01]  /*0710*/  ISETP.EQ.OR P1, PT, RZ, UR8, !P1 ;  /* 0x00000008ff007c0c */ /* 0x000fe2000cf22670 */
[----:B------:R-:W0:Y:S02]  /*0720*/  FENCE.VIEW.ASYNC.S ;  /* 0x00000000000073c6 */ /* 0x000e240000000000 */
[----:B0-----:R0:W1:Y:S01]  /*0730*/  @!UP0 SYNCS.EXCH.64 URZ, [UR7+0x40], UR4 ;  /* 0x00004004073f85b2 */ /* 0x0010620008000100 */
[----:B------:R-:W-:-:S04]  /*0740*/  PLOP3.LUT P0, PT, P0, P1, PT, 0x80, 0x0 ;  /* 0x000000000000781c */ /* 0x000fc80000703070 */
[----:B------:R-:W-:Y:S01]  /*0750*/  P2R R17, PR, RZ, 0x1 ;  /* 0x00000001ff117803 */ /* 0x000fe20000000000 */
[----:B------:R0:W2:Y:S01]  /*0760*/  @!UP1 SYNCS.EXCH.64 URZ, [UR7+0x48], UR4 ;  /* 0x00004804073f95b2 */ /* 0x0000a20008000100 */
[----:B------:R-:W-:Y:S01]  /*0770*/  NOP ;  /* 0x0000000000007918 */ /* 0x000fe20000000000 */
[----:B------:R-:W-:Y:S06]  /*0780*/  @!P3 BRA `(.L_x_3) ;  /* 0x000000000008b947 */ /* 0x000fec0003800000 */
[----:B-1234-:R-:W-:Y:S01]  /*0790*/  UCGABAR_ARV ;  /* 0x00000000000079c7 */ /* 0x01efe20008000000 */
[----:B------:R-:W-:Y:S05]  /*07a0*/  BRA `(.L_x_4) ;  /* 0x0000000000047947 */ /* 0x000fea0003800000 */
.L_x_3:
[----:B-1234-:R-:W-:Y:S01]  /*07b0*/  NOP ;  /* 0x0000000000007918 */ /* 0x01efe20000000000 */
.L_x_4:
[----:B0-----:R-:W-:Y:S01]  /*07c0*/  ULDC UR4, c[0x0][0x65c] ;  /* 0x0001970000047ab9 */ /* 0x001fe20000000800 */
[----:B------:R-:W-:Y:S01]  /*07d0*/  UMOV UR5, URZ ;  /* 0x0000003f00057c82 */ /* 0x000fe20008000000 */
[----:B------:R-:W-:-:S03]  /*07e0*/  UISETP.NE.AND UP0, UPT, UR4, 0x1, UPT ;  /* 0x000000010400788c */ /* 0x000fc6000bf05270 */
[----:B------:R-:W-:Y:S01]  /*07f0*/  UMOV UR4, UR13 ;  /* 0x0000000d00047c82 */ /* 0x000fe20008000000 */
[----:B------:R-:W-:Y:S02]  /*0800*/  UP2UR UR45, UPR, URZ, 0x1 ;  /* 0x000000013f2d7883 */ /* 0x000fe40008000000 */
[----:B------:R-:W-:Y:S02]  /*0810*/  PLOP3.LUT P0, PT, PT, PT, UP0, 0x80, 0x0 ;  /* 0x000000000000781c */ /* 0x000fe40003f0f008 */
[----:B------:R-:W-:Y:S02]  /*0820*/  PLOP3.LUT P1, PT, PT, PT, UP0, 0x80, 0x0 ;  /* 0x000000000000781c */ /* 0x000fe40003f2f008 */
[----:B------:R-:W-:Y:S01]  /*0830*/  PLOP3.LUT P5, PT, PT, PT, UP0, 0x80, 0x0 ;  /* 0x000000000000781c */ /* 0x000fe20003faf008 */
[----:B------:R-:W-:Y:S01]  /*0840*/  @UP0 ULDC UR14, c[0x0][0x10] ;  /* 0x00000400000e0ab9 */ /* 0x000fe20000000800 */
[----:B------:R-:W-:Y:S01]  /*0850*/  @UP0 UMOV UR6, UR10 ;  /* 0x0000000a00060c82 */ /* 0x000fe20008000000 */
[----:B------:R-:W-:Y:S01]  /*0860*/  @UP0 UMOV UR7, URZ ;  /* 0x0000003f00070c82 */ /* 0x000fe20008000000 */
[----:B------:R-:W-:Y:S01]  /*0870*/  PLOP3.LUT P4, PT, PT, PT, UP0, 0x80, 0x0 ;  /* 0x000000000000781c */ /* 0x000fe20003f8f008 */
[----:B------:R-:W-:-:S03]  /*0880*/  @UP0 UIMAD.WIDE.U32 UR14, UR13, UR14, UR6 ;  /* 0x0000000e0d0e02a5 */ /* 0x000fc6000f8e0006 */
[----:B------:R-:W-:Y:S01]  /*0890*/  @!UP0 ULDC UR7, c[0x0][0xc] ;  /* 0x0000030000078ab9 */ /* 0x000fe20000000800 */
[----:B------:R-:W-:Y:S01]  /*08a0*/  @UP0 UMOV UR6, URZ ;  /* 0x0000003f00060c82 */ /* 0x000fe20008000000 */
[----:B------:R-:W-:Y:S01]  /*08b0*/  @!UP0 UIMAD.WIDE.U32 UR4, UR10, UR7, UR4 ;  /* 0x000000070a0482a5 */ /* 0x000fe2000f8e0004 */
[----:B------:R-:W-:Y:S01]  /*08c0*/  IMAD.U32 R2, RZ, RZ, UR14 ;  /* 0x0000000eff027e24 */ /* 0x000fe2000f8e00ff */
[----:B------:R-:W-:Y:S02]  /*08d0*/  @UP0 UIADD3 UR6, UR15, UR6, URZ ;  /* 0x000000060f060290 */ /* 0x000fe4000fffe03f */
[----:B------:R-:W-:Y:S02]  /*08e0*/  IMAD.U32 R3, RZ, RZ, UR15 ;  /* 0x0000000fff037e24 */ /* 0x000fe4000f8e00ff */
[----:B------:R-:W-:Y:S01]  /*08f0*/  @P0 IMAD.MOV.U32 R7, RZ, RZ, R2 ;  /* 0x000000ffff070224 */ /* 0x000fe200078e0002 */
[----:B------:R-:W-:Y:S01]  /*0900*/  MOV R4, UR4 ;  /* 0x0000000400047c02 */ /* 0x000fe20008000f00 */
[----:B------:R-:W-:-:S02]  /*0910*/  IMAD.U32 R5, RZ, RZ, UR5 ;  /* 0x00000005ff057e24 */ /* 0x000fc4000f8e00ff */
[----:B------:R-:W-:Y:S02]  /*0920*/  IMAD.U32 R2, RZ, RZ, UR4 ;  /* 0x00000004ff027e24 */ /* 0x000fe4000f8e00ff */
[----:B------:R-:W-:Y:S02]  /*0930*/  @P1 IMAD.U32 R6, RZ, RZ, UR6 ;  /* 0x00000006ff061e24 */ /* 0x000fe4000f8e00ff */
[----:B------:R-:W-:Y:S02]  /*0940*/  @!P5 IMAD.MOV.U32 R6, RZ, RZ, R5 ;  /* 0x000000ffff06d224 */ /* 0x000fe400078e0005 */
[----:B------:R-:W-:Y:S02]  /*0950*/  @!P4 IMAD.MOV.U32 R7, RZ, RZ, R2 ;  /* 0x000000ffff07c224 */ /* 0x000fe400078e0002 */
[----:B------:R-:W-:Y:S01]  /*0960*/  IMAD.U32 R3, RZ, RZ, UR5 ;  /* 0x00000005ff037e24 */ /* 0x000fe2000f8e00ff */
[----:B------:R0:W-:Y:S04]  /*0970*/  STL [R1+0x204], R6 ;  /* 0x0002040601007387 */ /* 0x0001e80000100800 */
[----:B------:R0:W-:Y:S01]  /*0980*/  STL [R1+0x208], R7 ;  /* 0x0002080701007387 */ /* 0x0001e20000100800 */
[----:B------:R-:W-:Y:S05]  /*0990*/  @!P3 BRA `(.L_x_5) ;  /* 0x00000000000cb947 */ /* 0x000fea0003800000 */
[----:B------:R-:W-:Y:S01]  /*09a0*/  UCGABAR_WAIT ;  /* 0x0000000000007dc7 */ /* 0x000fe20008000000 */
[----:B------:R-:W-:Y:S01]  /*09b0*/  CCTL.IVALL ;  /* 0x00000000ff00798f */ /* 0x000fe20002000000 */
[----:B------:R-:W-:Y:S05]  /*09c0*/  BRA `(.L_x_6) ;  /* 0x0000000000047947 */ /* 0x000fea0003800000 */
.L_x_5:
[----:B------:R-:W-:Y:S06]  /*09d0*/  BAR.SYNC.DEFER_BLOCKING 0x0 ;  /* 0x0000000000007b1d */ /* 0x000fec0000010000 */
.L_x_6:
[----:B------:R-:W-:Y:S05]  /*09e0*/  @!P2 BRA `(.L_x_7) ;  /* 0x000001900030a947 */ /* 0x000fea0003800000 */
[----:B------:R-:W-:-:S06]  /*09f0*/  UISETP.GT.U32.AND UP0, UPT, UR16, 0x1, UPT ;  /* 0x000000011000788c */ /* 0x000fcc000bf04070 */
[----:B------:R-:W-:-:S13]  /*0a00*/  PLOP3.LUT P0, PT, PT, PT, UP0, 0x80, 0x0 ;  /* 0x000000000000781c */ /* 0x000fda0003f0f008 */
[----:B------:R-:W-:Y:S05]  /*0a10*/  @P0 EXIT ;  /* 0x000000000000094d */ /* 0x000fea0003800000 */
[----:B------:R-:W-:Y:S01]  /*0a20*/  ULDC.64 UR4, c[0x0][0x650] ;  /* 0x0001940000047ab9 */ /* 0x000fe20000000a00 */
[----:B------:R-:W-:Y:S01]  /*0a30*/  UMOV UR41, 0xffffffff ;  /* 0xffffffff00297882 */ /* 0x000fe20000000000 */
[----:B------:R-:W-:Y:S01]  /*0a40*/  ISETP.GE.U32.AND P0, PT, R7, UR4, PT ;  /* 0x0000000407007c0c */ /* 0x000fe2000bf06070 */
[----:B------:R-:W-:Y:S01]  /*0a50*/  UMOV UR42, 0xffffffff ;  /* 0xffffffff002a7882 */ /* 0x000fe20000000000 */
[----:B------:R-:W-:Y:S01]  /*0a60*/  UMOV UR43, 0xffffffff ;  /* 0xffffffff002b7882 */ /* 0x000fe20000000000 */
[----:B------:R-:W-:Y:S02]  /*0a70*/  PRMT R0, RZ, 0x7610, R0 ;  /* 0x00007610ff007816 */ /* 0x000fe40000000000 */
[----:B------:R-:W-:-:S13]  /*0a80*/  ISETP.GE.U32.AND.EX P0, PT, R6, UR5, PT, P0 ;  /* 0x0000000506007c0c */ /* 0x000fda000bf06100 */
[----:B------:R-:W-:Y:S05]  /*0a90*/  @P0 BRA `(.L_x_8) ;  /* 0x0000000400480947 */ /* 0x000fea0003800000 */
[----:B------:R-:W-:Y:S01]  /*0aa0*/  ULDC.64 UR16, c[0x0][0x628] ;  /* 0x00018a0000107ab9 */ /* 0x000fe20000000a00 */
[C---:B------:R-:W-:Y:S01]  /*0ab0*/  R2UR UR19, R7.reuse ;  /* 0x00000000071372ca */ /* 0x040fe200000e0000 */
[----:B------:R-:W-:Y:S01]  /*0ac0*/  ULDC UR18, c[0x0][0x630] ;  /* 0x00018c0000127ab9 */ /* 0x000fe20000000800 */
[----:B------:R-:W-:Y:S02]  /*0ad0*/  ISETP.NE.U32.AND P0, PT, RZ, UR16, PT ;  /* 0x00000010ff007c0c */ /* 0x000fe4000bf05070 */
[----:B------:R-:W-:Y:S02]  /*0ae0*/  R2UR UR4, R7 ;  /* 0x00000000070472ca */ /* 0x000fe400000e0000 */
[----:B------:R-:W-:Y:S02]  /*0af0*/  ISETP.NE.AND.EX P0, PT, RZ, UR17, PT, P0 ;  /* 0x00000011ff007c0c */ /* 0x000fe4000bf05300 */
[----:B------:R-:W-:-:S11]  /*0b00*/  R2UR UR5, R6 ;  /* 0x00000000060572ca */ /* 0x000fd600000e0000 */
[----:B------:R-:W-:Y:S05]  /*0b10*/  @!P0 BRA `(.L_x_9) ;  /* 0x0000000000308947 */ /* 0x000fea0003800000 */
[----:B------:R-:W-:Y:S01]  /*0b20*/  R2UR UR4, R7 ;  /* 0x00000000070472ca */ /* 0x000fe200000e0000 */
[----:B------:R-:W-:Y:S01]  /*0b30*/  ULDC UR9, c[0x0][0x634] ;  /* 0x00018d0000097ab9 */ /* 0x000fe20000000800 */
[----:B------:R-:W-:-:S11]  /*0b40*/  R2UR UR13, R6 ;  /* 0x00000000060d72ca */ /* 0x000fd600000e0000 */
[----:B------:R-:W-:-:S04]  /*0b50*/  UIADD3 UR9, UP0, UR4, UR9, URZ ;  /* 0x0000000904097290 */ /* 0x000fc8000ff1e03f */
[----:B------:R-:W-:-:S04]  /*0b60*/  UIADD3.X UR13, URZ, UR13, URZ, UP0, !UPT ;  /* 0x0000000d3f0d7290 */ /* 0x000fc800087fe43f */
[----:B------:R-:W-:-:S04]  /*0b70*/  UIMAD.WIDE.U32 UR4, UR13, UR16, URZ ;  /* 0x000000100d0472a5 */ /* 0x000fc8000f8e003f */
[----:B------:R-:W-:Y:S02]  /*0b80*/  UIMAD.WIDE.U32 UR6, UP0, UR9, UR17, UR4 ;  /* 0x00000011090672a5 */ /* 0x000fe4000f800004 */
[----:B------:R-:W-:Y:S02]  /*0b90*/  UIMAD.WIDE.U32 UR4, UR9, UR16, URZ ;  /* 0x00000010090472a5 */ /* 0x000fe4000f8e003f */
[----:B------:R-:W-:Y:S02]  /*0ba0*/  UIADD3.X UR15, URZ, URZ, URZ, UP0, !UPT ;  /* 0x0000003f3f0f7290 */ /* 0x000fe400087fe43f */
[----:B------:R-:W-:Y:S01]  /*0bb0*/  UIADD3 URZ, UP0, UR5, UR6, URZ ;  /* 0x00000006053f7290 */ /* 0x000fe2000ff1e03f */
[----:B------:R-:W-:-:S03]  /*0bc0*/  UMOV UR14, UR7 ;  /* 0x00000007000e7c82 */ /* 0x000fc60008000000 */
[----:B------:R-:W-:-:S12]  /*0bd0*/  UIMAD.WIDE.U32.X UR4, UR13, UR17, UR14, UP0 ;  /* 0x000000110d0472a5 */ /* 0x000fd800080e040e */
.L_x_9:
[----:B------:R-:W-:Y:S01]  /*0be0*/  USHF.R.U64 UR43, UR4, UR18, UR5 ;  /* 0x00000012042b7299 */ /* 0x000fe20008001205 */
[----:B------:R-:W-:Y:S01]  /*0bf0*/  R2UR UR7, R6 ;  /* 0x00000000060772ca */ /* 0x000fe200000e0000 */
[----:B------:R-:W-:Y:S02]  /*0c00*/  USHF.R.U32.HI UR4, URZ, UR18, UR5 ;  /* 0x000000123f047299 */ /* 0x000fe40008011605 */
[----:B------:R-:W-:Y:S01]  /*0c10*/  UIADD3 UR5, UP0, URZ, -UR43, URZ ;  /* 0x8000002b3f057290 */ /* 0x000fe2000ff1e03f */
[----:B------:R-:W-:Y:S01]  /*0c20*/  ULDC.64 UR14, c[0x0][0x620] ;  /* 0x00018800000e7ab9 */ /* 0x000fe20000000a00 */
[----:B------:R-:W-:Y:S02]  /*0c30*/  UMOV UR6, UR19 ;  /* 0x0000001300067c82 */ /* 0x000fe40008000000 */
[----:B------:R-:W-:Y:S01]  /*0c40*/  UIADD3.X UR4, URZ, ~UR4, URZ, UP0, !UPT ;  /* 0x800000043f047290 */ /* 0x000fe200087fe43f */
[----:B------:R-:W-:Y:S01]  /*0c50*/  ULDC UR9, c[0x0][0x618] ;  /* 0x0001860000097ab9 */ /* 0x000fe20000000800 */
[----:B------:R-:W-:-:S02]  /*0c60*/  UIMAD UR12, UR11, UR12, UR10 ;  /* 0x0000000c0b0c72a4 */ /* 0x000fc4000f8e020a */
[----:B------:R-:W-:Y:S02]  /*0c70*/  UIMAD UR4, UR4, UR14, URZ ;  /* 0x0000000e040472a4 */ /* 0x000fe4000f8e023f */
[----:B------:R-:W-:Y:S02]  /*0c80*/  UIMAD.WIDE.U32 UR6, UR5, UR14, UR6 ;  /* 0x0000000e050672a5 */ /* 0x000fe4000f8e0006 */
[----:B------:R-:W-:Y:S01]  /*0c90*/  UIMAD UR4, UR5, UR15, UR4 ;  /* 0x0000000f050472a4 */ /* 0x000fe2000f8e0204 */
[----:B------:R-:W-:Y:S01]  /*0ca0*/  ULDC UR10, c[0x0][0x608] ;  /* 0x00018200000a7ab9 */ /* 0x000fe20000000800 */
[----:B------:R-:W-:Y:S02]  /*0cb0*/  ULDC UR18, c[0x0][0x658] ;  /* 0x0001960000127ab9 */ /* 0x000fe40000000800 */
[----:B------:R-:W-:Y:S01]  /*0cc0*/  UIADD3 UR7, UR7, UR4, URZ ;  /* 0x0000000407077290 */ /* 0x000fe2000fffe03f */
[----:B------:R-:W-:Y:S02]  /*0cd0*/  UMOV UR11, 0xffffffff ;  /* 0xffffffff000b7882 */ /* 0x000fe40000000000 */
[----:B------:R-:W-:Y:S01]  /*0ce0*/  ULDC.64 UR4, c[0x0][0x640] ;  /* 0x0001900000047ab9 */ /* 0x000fe20000000a00 */
[----:B------:R-:W-:Y:S01]  /*0cf0*/  USHF.R.U64 UR16, UR6, UR9, UR7 ;  /* 0x0000000906107299 */ /* 0x000fe20008001207 */
[----:B------:R-:W-:Y:S01]  /*0d00*/  ISETP.NE.U32.AND P0, PT, RZ, UR4, PT ;  /* 0x00000004ff007c0c */ /* 0x000fe2000bf05070 */
[----:B------:R-:W-:-:S02]  /*0d10*/  USHF.R.U32.HI UR7, URZ, UR9, UR7 ;  /* 0x000000093f077299 */ /* 0x000fc40008011607 */
[----:B------:R-:W-:Y:S01]  /*0d20*/  USHF.L.U32 UR6, UR11, UR18, URZ ;  /* 0x000000120b067299 */ /* 0x000fe2000800063f */
[----:B------:R-:W-:Y:S01]  /*0d30*/  ISETP.NE.AND.EX P0, PT, RZ, UR5, PT, P0 ;  /* 0x00000005ff007c0c */ /* 0x000fe2000bf05300 */
[----:B------:R-:W-:Y:S02]  /*0d40*/  USHF.R.U64 UR22, UR16, UR10, UR7 ;  /* 0x0000000a10167299 */ /* 0x000fe40008001207 */
[----:B------:R-:W-:Y:S02]  /*0d50*/  USHF.R.U32.HI UR7, URZ, UR10, UR7 ;  /* 0x0000000a3f077299 */ /* 0x000fe40008011607 */
[----:B------:R-:W-:Y:S02]  /*0d60*/  UISETP.NE.AND UP1, UPT, UR45, URZ, UPT ;  /* 0x0000003f2d00728c */ /* 0x000fe4000bf25270 */
[----:B------:R-:W-:Y:S01]  /*0d70*/  USHF.R.U64 UR23, UR22, UR18, UR7 ;  /* 0x0000001216177299 */ /* 0x000fe20008001207 */
[----:B------:R-:W-:Y:S01]  /*0d80*/  ULDC UR17, c[0x0][0x600] ;  /* 0x0001800000117ab9 */ /* 0x000fe20000000800 */
[----:B------:R-:W-:-:S02]  /*0d90*/  ULOP3.LUT UR13, URZ, UR6, URZ, 0x33, !UPT ;  /* 0x000000063f0d7292 */ /* 0x000fc4000f8e333f */
[----:B------:R-:W-:Y:S02]  /*0da0*/  UIADD3 UR15, UR17, -0x1, URZ ;  /* 0xffffffff110f7890 */ /* 0x000fe4000fffe03f */
[----:B------:R-:W-:Y:S02]  /*0db0*/  USEL UR12, UR8, UR12, !UP1 ;  /* 0x0000000c080c7287 */ /* 0x000fe4000c800000 */
[----:B------:R-:W-:Y:S01]  /*0dc0*/  USHF.R.U32.HI UR7, URZ, UR18, UR7 ;  /* 0x000000123f077299 */ /* 0x000fe20008011607 */
[----:B------:R-:W-:Y:S01]  /*0dd0*/  ULDC UR19, c[0x0][0x648] ;  /* 0x0001920000137ab9 */ /* 0x000fe20000000800 */
[----:B------:R-:W-:Y:S01]  /*0de0*/  ULDC UR20, c[0x0][0x638] ;  /* 0x00018e0000147ab9 */ /* 0x000fe20000000800 */
[----:B------:R-:W-:Y:S01]  /*0df0*/  UMOV UR21, 0x1 ;  /* 0x0000000100157882 */ /* 0x000fe20000000000 */
[----:B------:R-:W-:Y:S01]  /*0e00*/  UMOV UR6, UR23 ;  /* 0x0000001700067c82 */ /* 0x000fe20008000000 */
[----:B------:R-:W-:Y:S07]  /*0e10*/  @!P0 BRA `(.L_x_10) ;  /* 0x0000000000308947 */ /* 0x000fee0003800000 */
[----:B------:R-:W-:Y:S02]  /*0e20*/  ULDC UR10, c[0x0][0x64c] ;  /* 0x00019300000a7ab9 */ /* 0x000fe40000000800 */
        /* <DEDUP_REMOVED lines=8> */
[----:B------:R-:W-:-:S07]  /*0eb0*/  UIMAD.WIDE.U32.X UR4, UR14, UR5, UR10, UP0 ;  /* 0x000000050e0472a5 */ /* 0x000fce00080e040a */
[----:B------:R-:W-:Y:S01]  /*0ec0*/  UMOV UR6, UR4 ;  /* 0x0000000400067c82 */ /* 0x000fe20008000000 */
[----:B------:R-:W-:-:S05]  /*0ed0*/  UMOV UR7, UR5 ;  /* 0x0000000500077c82 */ /* 0x000fca0008000000 */
.L_x_10:
[----:B------:R-:W-:Y:S01]  /*0ee0*/  USHF.R.U64 UR5, UR6, UR19, UR7 ;  /* 0x0000001306057299 */ /* 0x000fe20008001207 */
[----:B------:R-:W-:Y:S01]  /*0ef0*/  IMAD.MOV.U32 R0, RZ, RZ, 0x1 ;  /* 0x00000001ff007424 */ /* 0x000fe200078e00ff */
[----:B------:R-:W-:Y:S02]  /*0f00*/  USHF.L.U32 UR4, UR21, UR18, URZ ;  /* 0x0000001215047299 */ /* 0x000fe4000800063f */
[----:B------:R-:W-:Y:S02]  /*0f10*/  ULOP3.LUT UR13, UR22, UR13, URZ, 0xc0, !UPT ;  /* 0x0000000d160d7292 */ /* 0x000fe4000f8ec03f */
[----:B------:R-:W-:Y:S02]  /*0f20*/  UIADD3 UR6, -UR5, URZ, URZ ;  /* 0x0000003f05067290 */ /* 0x000fe4000fffe13f */
[----:B------:R-:W-:Y:S02]  /*0f30*/  UIMAD UR13, UR4, UR5, UR13 ;  /* 0x00000005040d72a4 */ /* 0x000fe4000f8e020d */
[----:B------:R-:W-:-:S02]  /*0f40*/  ULOP3.LUT UR15, UR16, UR15, URZ, 0xc0, !UPT ;  /* 0x0000000f100f7292 */ /* 0x000fc4000f8ec03f */
[----:B------:R-:W-:Y:S01]  /*0f50*/  UIMAD UR4, UR6, UR20, UR23 ;  /* 0x00000014060472a4 */ /* 0x000fe2000f8e0217 */
[----:B------:R-:W-:Y:S01]  /*0f60*/  ULDC UR5, c[0x0][0x610] ;  /* 0x0001840000057ab9 */ /* 0x000fe20000000800 */
[----:B------:R-:W-:Y:S02]  /*0f70*/  UISETP.NE.AND UP0, UPT, UR45, URZ, UPT ;  /* 0x0000003f2d00728c */ /* 0x000fe4000bf05270 */
[----:B------:R-:W-:Y:S02]  /*0f80*/  UIMAD UR12, UR13, UR5, UR12 ;  /* 0x000000050d0c72a4 */ /* 0x000fe4000f8e020c */
[----:B------:R-:W-:-:S04]  /*0f90*/  UIMAD UR4, UR4, UR17, UR15 ;  /* 0x00000011040472a4 */ /* 0x000fc8000f8e020f */
[----:B------:R-:W-:Y:S02]  /*0fa0*/  USEL UR42, UR4, UR12, !UP0 ;  /* 0x0000000c042a7287 */ /* 0x000fe4000c000000 */
[----:B------:R-:W-:-:S12]  /*0fb0*/  USEL UR41, UR12, UR4, !UP0 ;  /* 0x000000040c297287 */ /* 0x000fd8000c000000 */
.L_x_8:
[----:B------:R-:W-:-:S08]  /*0fc0*/  NOP ;  /* 0x0000000000007918 */ /* 0x000fd00000000000 */
[----:B------:R-:W1:Y:S02]  /*0fd0*/  USETMAXREG.TRY_ALLOC.CTAPOOL UP0, 0xf0 ;  /* 0x000000f0000079c8 */ /* 0x000e640008000600 */
[----:B-1----:R-:W-:-:S13]  /*0fe0*/  PLOP3.LUT P0, PT, PT, PT, UP0, 0x80, 0x0 ;  /* 0x000000000000781c */ /* 0x002fda0003f0f008 */
[----:B------:R-:W-:Y:S05]  /*0ff0*/  @!P0 BRA `(.L_x_8) ;  /* 0xfffffffc00f08947 */ /* 0x000fea000383ffff */
[----:B------:R-:W-:Y:S01]  /*1000*/  ULDC.64 UR4, c[0x0][0x598] ;  /* 0x0001660000047ab9 */ /* 0x000fe20000000a00 */
[----:B------:R-:W-:Y:S01]  /*1010*/  ULDC.64 UR36, c[0x0][0x208] ;  /* 0x0000820000247ab9 */ /* 0x000fe20000000a00 */
[----:B------:R-:W-:-:S04]  /*1020*/  ISETP.NE.U32.AND P0, PT, RZ, UR4, PT ;  /* 0x00000004ff007c0c */ /* 0x000fc8000bf05070 */
[----:B------:R-:W-:-:S13]  /*1030*/  ISETP.NE.AND.EX P0, PT, RZ, UR5, PT, P0 ;  /* 0x00000005ff007c0c */ /* 0x000fda000bf05300 */
[----:B------:R-:W-:Y:S05]  /*1040*/  @!P0 BRA `(.L_x_11) ;  /* 0x00000000001c8947 */ /* 0x000fea0003800000 */
[----:B------:R-:W1:Y:S02]  /*1050*/  LDC.64 R2, c[0x0][0x598] ;  /* 0x00016600ff027b82 */ /* 0x000e640000000a00 */
[----:B-1----:R-:W2:Y:S02]  /*1060*/  LDG.E.64 R2, desc[UR36][R2.64] ;  /* 0x0000002402027981 */ /* 0x002ea4000c1e1b00 */
[----:B--2---:R-:W-:-:S04]  /*1070*/  ISETP.NE.U32.AND P0, PT, R2, RZ, PT ;  /* 0x000000ff0200720c */ /* 0x004fc80003f05070 */
[----:B------:R-:W-:-:S13]  /*1080*/  ISETP.NE.AND.EX P0, PT, R3, RZ, PT, P0 ;  /* 0x000000ff0300720c */ /* 0x000fda0003f05300 */
[----:B------:R-:W-:Y:S05]  /*1090*/  @!P0 BRA `(.L_x_11) ;  /* 0x0000000000088947 */ /* 0x000fea0003800000 */
[----:B------:R1:W5:Y:S01]  /*10a0*/  LD.E R2, desc[UR36][R2.64] ;  /* 0x0000002402027980 */ /* 0x000362000c101900 */
[----:B------:R-:W-:Y:S05]  /*10b0*/  BRA `(.L_x_12) ;  /* 0x0000000000247947 */ /* 0x000fea0003800000 */
.L_x_11:
[----:B------:R-:W-:Y:S02]  /*10c0*/  ULDC.64 UR4, c[0x0][0x588] ;  /* 0x0001620000047ab9 */ /* 0x000fe40000000a00 */
[----:B------:R-:W-:-:S04]  /*10d0*/  ISETP.NE.U32.AND P0, PT, RZ, UR4, PT ;  /* 0x00000004ff007c0c */ /* 0x000fc8000bf05070 */
[----:B------:R-:W-:-:S13]  /*10e0*/  ISETP.NE.AND.EX P0, PT, RZ, UR5, PT, P0 ;  /* 0x00000005ff007c0c */ /* 0x000fda000bf05300 */
[----:B------:R-:W-:Y:S05]  /*10f0*/  @!P0 BRA `(.L_x_13) ;  /* 0x00000000000c8947 */ /* 0x000fea0003800000 */
[----:B------:R-:W1:Y:S02]  /*1100*/  LDC.64 R2, c[0x0][0x588] ;  /* 0x00016200ff027b82 */ /* 0x000e640000000a00 */
[----:B-1----:R2:W5:Y:S01]  /*1110*/  LDG.E R2, desc[UR36][R2.64] ;  /* 0x0000002402027981 */ /* 0x002562000c1e1900 */
[----:B------:R-:W-:Y:S05]  /*1120*/  BRA `(.L_x_12) ;  /* 0x0000000000087947 */ /* 0x000fea0003800000 */
.L_x_13:
[----:B------:R-:W-:Y:S02]  /*1130*/  ULDC UR4, c[0x0][0x580] ;  /* 0x0001600000047ab9 */ /* 0x000fe40000000800 */
[----:B------:R-:W-:-:S07]  /*1140*/  IMAD.U32 R2, RZ, RZ, UR4 ;  /* 0x00000004ff027e24 */ /* 0x000fce000f8e00ff */
.L_x_12:
[----:B------:R-:W-:Y:S02]  /*1150*/  ULDC.64 UR4, c[0x0][0x5a0] ;  /* 0x0001680000047ab9 */ /* 0x000fe40000000a00 */
[----:B------:R-:W-:-:S04]  /*1160*/  ISETP.NE.U32.AND P0, PT, RZ, UR4, PT ;  /* 0x00000004ff007c0c */ /* 0x000fc8000bf05070 */
[----:B------:R-:W-:-:S13]  /*1170*/  ISETP.NE.AND.EX P0, PT, RZ, UR5, PT, P0 ;  /* 0x00000005ff007c0c */ /* 0x000fda000bf05300 */
[----:B------:R-:W-:Y:S05]  /*1180*/  @!P0 BRA `(.L_x_14) ;  /* 0x00000000001c8947 */ /* 0x000fea0003800000 */
[----:B------:R-:W3:Y:S02]  /*1190*/  LDC.64 R4, c[0x0][0x5a0] ;  /* 0x00016800ff047b82 */ /* 0x000ee40000000a00 */
[----:B---3--:R-:W3:Y:S02]  /*11a0*/  LDG.E.64 R4, desc[UR36][R4.64] ;  /* 0x0000002404047981 */ /* 0x008ee4000c1e1b00 */
[----:B---3--:R-:W-:-:S04]  /*11b0*/  ISETP.NE.U32.AND P0, PT, R4, RZ, PT ;  /* 0x000000ff0400720c */ /* 0x008fc80003f05070 */
[----:B------:R-:W-:-:S13]  /*11c0*/  ISETP.NE.AND.EX P0, PT, R5, RZ, PT, P0 ;  /* 0x000000ff0500720c */ /* 0x000fda0003f05300 */
[----:B------:R-:W-:Y:S05]  /*11d0*/  @!P0 BRA `(.L_x_14) ;  /* 0x0000000000088947 */ /* 0x000fea0003800000 */
[----:B------:R3:W5:Y:S01]  /*11e0*/  LD.E R16, desc[UR36][R4.64] ;  /* 0x0000002404107980 */ /* 0x000762000c101900 */
[----:B------:R-:W-:Y:S05]  /*11f0*/  BRA `(.L_x_15) ;  /* 0x0000000000247947 */ /* 0x000fea0003800000 */
.L_x_14:
[----:B------:R-:W-:Y:S02]  /*1200*/  ULDC.64 UR4, c[0x0][0x590] ;  /* 0x0001640000047ab9 */ /* 0x000fe40000000a00 */
[----:B------:R-:W-:-:S04]  /*1210*/  ISETP.NE.U32.AND P0, PT, RZ, UR4, PT ;  /* 0x00000004ff007c0c */ /* 0x000fc8000bf05070 */
[----:B------:R-:W-:-:S13]  /*1220*/  ISETP.NE.AND.EX P0, PT, RZ, UR5, PT, P0 ;  /* 0x00000005ff007c0c */ /* 0x000fda000bf05300 */
[----:B------:R-:W-:Y:S05]  /*1230*/  @!P0 BRA `(.L_x_16) ;  /* 0x00000000000c8947 */ /* 0x000fea0003800000 */
[----:B------:R-:W3:Y:S02]  /*1240*/  LDC.64 R4, c[0x0][0x590] ;  /* 0x00016400ff047b82 */ /* 0x000ee40000000a00 */
[----:B---3--:R4:W5:Y:S01]  /*1250*/  LDG.E R16, desc[UR36][R4.64] ;  /* 0x0000002404107981 */ /* 0x008962000c1e1900 */
[----:B------:R-:W-:Y:S05]  /*1260*/  BRA `(.L_x_15) ;  /* 0x0000000000087947 */ /* 0x000fea0003800000 */
.L_x_16:
[----:B------:R-:W-:Y:S02]  /*1270*/  ULDC UR4, c[0x0][0x584] ;  /* 0x0001610000047ab9 */ /* 0x000fe40000000800 */
[----:B------:R-:W-:-:S07]  /*1280*/  IMAD.U32 R16, RZ, RZ, UR4 ;  /* 0x00000004ff107e24 */ /* 0x000fce000f8e00ff */
.L_x_15:
[----:B------:R-:W-:-:S13]  /*1290*/  LOP3.LUT P0, RZ, R0, 0xff, RZ, 0xc0, !PT ;  /* 0x000000ff00ff7812 */ /* 0x000fda000780c0ff */
[----:B------:R-:W-:Y:S05]  /*12a0*/  @!P0 EXIT ;  /* 0x000000000000894d */ /* 0x000fea0003800000 */
[----:B------:R-:W-:Y:S01]  /*12b0*/  ULDC UR4, c[0x0][0x28c] ;  /* 0x0000a30000047ab9 */ /* 0x000fe20000000800 */
[----:B------:R-:W-:Y:S01]  /*12c0*/  UMOV UR38, URZ ;  /* 0x0000003f00267c82 */ /* 0x000fe20008000000 */
[----:B------:R-:W-:Y:S01]  /*12d0*/  UIADD3 UR4, UR4, 0x1f, URZ ;  /* 0x0000001f04047890 */ /* 0x000fe2000fffe03f */
[----:B------:R-:W-:-:S03]  /*12e0*/  UMOV UR39, URZ ;  /* 0x0000003f00277c82 */ /* 0x000fc60008000000 */
[----:B------:R-:W-:-:S04]  /*12f0*/  USHF.R.S32.HI UR5, URZ, 0x1f, UR4 ;  /* 0x0000001f3f057899 */ /* 0x000fc80008011404 */
[----:B------:R-:W-:-:S04]  /*1300*/  ULEA.HI UR5, UR5, UR4, URZ, 0x5 ;  /* 0x0000000405057291 */ /* 0x000fc8000f8f283f */
[----:B------:R-:W-:-:S12]  /*1310*/  USHF.R.S32.HI UR44, URZ, 0x5, UR5 ;  /* 0x000000053f2c7899 */ /* 0x000fd80008011405 */
.L_x_546:
[----:B------:R-:W0:Y:S01]  /*1320*/  S2R R0, SR_TID.X ;  /* 0x0000000000007919 */ /* 0x000e220000002100 */
[----:B------:R-:W1:Y:S01]  /*1330*/  S2UR UR7, SR_CgaCtaId ;  /* 0x00000000000779c3 */ /* 0x000e620000008800 */
[----:B------:R-:W-:Y:S02]  /*1340*/  UMOV UR6, 0x400 ;  /* 0x0000040000067882 */ /* 0x000fe40000000000 */
[----:B-1----:R-:W-:Y:S01]  /*1350*/  ULEA UR6, UR7, UR6, 0x18 ;  /* 0x0000000607067291 */ /* 0x002fe2000f8ec03f */
[----:B0-----:R-:W-:-:S04]  /*1360*/  LOP3.LUT R0, R0, 0x80, RZ, 0xc0, !PT ;  /* 0x0000008000007812 */ /* 0x001fc800078ec0ff */
[----:B------:R-:W-:-:S06]  /*1370*/  SHF.R.U32.HI R0, RZ, 0x7, R0 ;  /* 0x00000007ff007819 */ /* 0x000fcc0000011600 */
[----:B------:R-:W0:Y:S02]  /*1380*/  SHFL.IDX PT, R0, R0, RZ, 0x1f ;  /* 0x00001fff00007589 */ /* 0x000e2400000e0000 */
[----:B0-----:R-:W-:-:S13]  /*1390*/  R2UR UR4, R0 ;  /* 0x00000000000472ca */ /* 0x001fda00000e0000 */
[----:B------:R-:W-:-:S04]  /*13a0*/  ULEA.HI UR5, UR4, UR4, URZ, 0x1 ;  /* 0x0000000404057291 */ /* 0x000fc8000f8f083f */
[----:B------:R-:W-:-:S04]  /*13b0*/  ULOP3.LUT UR5, UR5, 0x7fffe, URZ, 0xc0, !UPT ;  /* 0x0007fffe05057892 */ /* 0x000fc8000f8ec03f */
[----:B------:R-:W-:-:S03]  /*13c0*/  UIADD3 UR5, UR4, -UR5, URZ ;  /* 0x8000000504057290 */ /* 0x000fc6000fffe03f */
[----:B------:R-:W-:Y:S01]  /*13d0*/  ULDC UR4, c[0x0][0x28c] ;  /* 0x0000a30000047ab9 */ /* 0x000fe20000000800 */
[----:B------:R-:W-:Y:S01]  /*13e0*/  ULEA UR5, UR5, UR6, 0xd ;  /* 0x0000000605057291 */ /* 0x000fe2000f8e683f */
[----:B------:R-:W-:-:S03]  /*13f0*/  ISETP.LT.AND P0, PT, RZ, UR4, PT ;  /* 0x00000004ff007c0c */ /* 0x000fc6000bf01270 */
[----:B------:R-:W-:-:S04]  /*1400*/  UIADD3 UR5, UR5, 0x100, URZ ;  /* 0x0000010005057890 */ /* 0x000fc8000fffe03f */
[----:B------:R-:W-:-:S04]  /*1410*/  USHF.R.U32.HI UR5, URZ, 0x4, UR5 ;  /* 0x000000043f057899 */ /* 0x000fc80008011605 */
[----:B------:R-:W-:Y:S02]  /*1420*/  ULOP3.LUT UR46, UR5, 0x3fff, URZ, 0xc0, !UPT ;  /* 0x00003fff052e7892 */ /* 0x000fe4000f8ec03f */
[----:B--23--:R-:W-:Y:S10]  /*1430*/  @P0 BRA `(.L_x_17) ;  /* 0x0000000000400947 */ /* 0x00cff40003800000 */
[----:B------:R-:W-:Y:S01]  /*1440*/  MOV R0, 0x0 ;  /* 0x0000000000007802 */ /* 0x000fe20000000f00 */
[----:B------:R-:W-:Y:S01]  /*1450*/  ULDC.64 UR4, c[0x4][0x68] ;  /* 0x01001a0000047ab9 */ /* 0x000fe20000000a00 */
[----:B------:R-:W-:Y:S01]  /*1460*/  ULDC.64 UR6, c[0x4][0x8] ;  /* 0x0100020000067ab9 */ /* 0x000fe20000000a00 */
[----:B---34-:R-:W-:Y:S01]  /*1470*/  IMAD.U32 R4, RZ, RZ, UR4 ;  /* 0x00000004ff047e24 */ /* 0x018fe2000f8e00ff */
[----:B------:R0:W1:Y:S01]  /*1480*/  LDC.64 R14, c[0x4][R0] ;  /* 0x01000000000e7b82 */ /* 0x0000620000000a00 */
[----:B------:R-:W-:Y:S01]  /*1490*/  IMAD.U32 R5, RZ, RZ, UR5 ;  /* 0x00000005ff057e24 */ /* 0x000fe2000f8e00ff */
[----:B------:R-:W-:Y:S01]  /*14a0*/  ULDC.64 UR4, c[0x4][0x70] ;  /* 0x01001c0000047ab9 */ /* 0x000fe20000000a00 */
[----:B------:R-:W-:Y:S01]  /*14b0*/  IMAD.U32 R10, RZ, RZ, UR6 ;  /* 0x00000006ff0a7e24 */ /* 0x000fe2000f8e00ff */
[----:B------:R-:W-:Y:S01]  /*14c0*/  MOV R8, 0x1e1 ;  /* 0x000001e100087802 */ /* 0x000fe20000000f00 */
[----:B------:R-:W-:Y:S02]  /*14d0*/  IMAD.U32 R6, RZ, RZ, UR4 ;  /* 0x00000004ff067e24 */ /* 0x000fe4000f8e00ff */
[----:B------:R-:W-:-:S02]  /*14e0*/  IMAD.U32 R7, RZ, RZ, UR5 ;  /* 0x00000005ff077e24 */ /* 0x000fc4000f8e00ff */
[----:B------:R-:W-:Y:S02]  /*14f0*/  IMAD.U32 R11, RZ, RZ, UR7 ;  /* 0x00000007ff0b7e24 */ /* 0x000fe4000f8e00ff */
[----:B------:R-:W-:Y:S02]  /*1500*/  IMAD.MOV.U32 R12, RZ, RZ, 0x1 ;  /* 0x00000001ff0c7424 */ /* 0x000fe400078e00ff */
[----:B0-----:R-:W-:-:S07]  /*1510*/  IMAD.MOV.U32 R13, RZ, RZ, RZ ;  /* 0x000000ffff0d7224 */ /* 0x001fce00078e00ff */
[----:B------:R-:W-:-:S07]  /*1520*/  LEPC R20, `(.L_x_17) ;  /* 0x000000001014794e */ /* 0x000fce0000000000 */
[----:B-12--5:R-:W-:Y:S05]  /*1530*/  CALL.ABS.NOINC R14 ;  /* 0x000000000e007343 */ /* 0x026fea0003c00000 */
.L_x_17:
[----:B------:R-:W-:-:S06]  /*1540*/  ULOP3.LUT UR4, UR40, 0x1, URZ, 0xfc, !UPT ;  /* 0x0000000128047892 */ /* 0x000fcc000f8efc3f */
[----:B------:R-:W-:-:S05]  /*1550*/  IMAD.U32 R0, RZ, RZ, UR4 ;  /* 0x00000004ff007e24 */ /* 0x000fca000f8e00ff */
[----:B------:R-:W-:-:S13]  /*1560*/  ISETP.NE.AND P0, PT, R0, 0x3, PT ;  /* 0x000000030000780c */ /* 0x000fda0003f05270 */
[----:B------:R-:W-:Y:S05]  /*1570*/  @!P0 BRA `(.L_x_18) ;  /* 0x0000000000048947 */ /* 0x000fea0003800000 */
[----:B------:R-:W-:Y:S01]  /*1580*/  BPT.TRAP 0x1 ;  /* 0x000000040000795c */ /* 0x000fe20000300000 */
.L_x_18:
[----:B------:R-:W0:Y:S01]  /*1590*/  S2UR UR5, SR_CgaCtaId ;  /* 0x00000000000579c3 */ /* 0x000e220000008800 */
[----:B------:R-:W-:Y:S01]  /*15a0*/  UMOV UR4, 0x400 ;  /* 0x0000040000047882 */ /* 0x000fe20000000000 */
[----:B--2---:R-:W-:Y:S02]  /*15b0*/  IMAD.U32 R3, RZ, RZ, UR38 ;  /* 0x00000026ff037e24 */ /* 0x004fe4000f8e00ff */
[----:B---34-:R-:W-:-:S03]  /*15c0*/  IMAD.U32 R5, RZ, RZ, UR39 ;  /* 0x00000027ff057e24 */ /* 0x018fc6000f8e00ff */
[----:B------:R-:W-:Y:S01]  /*15d0*/  SHF.L.U32 R3, R3, 0x1f, RZ ;  /* 0x0000001f03037819 */ /* 0x000fe200000006ff */
[----:B0-----:R-:W-:-:S06]  /*15e0*/  ULEA UR4, UR5, UR4, 0x18 ;  /* 0x0000000405047291 */ /* 0x001fcc000f8ec03f */
[----:B------:R-:W-:-:S04]  /*15f0*/  IMAD.U32 R0, RZ, RZ, UR4 ;  /* 0x00000004ff007e24 */ /* 0x000fc8000f8e00ff */
[----:B------:R-:W-:-:S04]  /*1600*/  IMAD R4, R5, 0x8, R0 ;  /* 0x0000000805047824 */ /* 0x000fc800078e0200 */
[----:B------:R0:W1:Y:S01]  /*1610*/  SYNCS.PHASECHK.TRANS64.TRYWAIT P1, [R4+URZ], R3 ;  /* 0x00000003040075a7 */ /* 0x000062000802017f */
[----:B------:R-:W-:Y:S05]  /*1620*/  @!P0 BRA `(.L_x_19) ;  /* 0x0000000000048947 */ /* 0x000fea0003800000 */
[----:B------:R-:W-:Y:S01]  /*1630*/  BPT.TRAP 0x1 ;  /* 0x000000040000795c */ /* 0x000fe20000300000 */
.L_x_19:
[----:B-1----:R-:W-:Y:S05]  /*1640*/  @P1 BRA `(.L_x_20) ;  /* 0x0000000000081947 */ /* 0x002fea0003800000 */
[----:B------:R-:W1:Y:S02]  /*1650*/  SYNCS.PHASECHK.TRANS64.TRYWAIT P1, [R4+URZ], R3 ;  /* 0x00000003040075a7 */ /* 0x000e64000802017f */
[----:B-1----:R-:W-:Y:S05]  /*1660*/  @!P1 BRA `(.L_x_21) ;  /* 0x0000019800bc9947 */ /* 0x002fea0003800000 */
.L_x_20:
[----:B------:R-:W-:-:S04]  /*1670*/  UISETP.LT.AND UP0, UPT, UR44, 0x1, UPT ;  /* 0x000000012c00788c */ /* 0x000fc8000bf01270 */
[----:B------:R-:W-:-:S06]  /*1680*/  USEL UR4, UR44, 0x1, UP0 ;  /* 0x000000012c047887 */ /* 0x000fcc0008000000 */
[----:B01----:R-:W-:Y:S01]  /*1690*/  IMAD.U32 R3, RZ, RZ, UR4 ;  /* 0x00000004ff037e24 */ /* 0x003fe2000f8e00ff */
[----:B------:R-:W-:Y:S05]  /*16a0*/  WARPSYNC.ALL ;  /* 0x0000000000007948 */ /* 0x000fea0003800000 */
[----:B------:R-:W-:-:S04]  /*16b0*/  IADD3 R3, -R3, UR44, RZ ;  /* 0x0000002c03037c10 */ /* 0x000fc8000fffe1ff */
[----:B------:R-:W-:Y:S02]  /*16c0*/  ISETP.GE.AND P1, PT, R3, 0x1, PT ;  /* 0x000000010300780c */ /* 0x000fe40003f26270 */
[----:B------:R-:W-:Y:S01]  /*16d0*/  R2UR UR4, R0 ;  /* 0x00000000000472ca */ /* 0x000fe200000e0000 */
[----:B------:R-:W-:Y:S01]  /*16e0*/  WARPGROUP.ARRIVE ;  /* 0x00000000000079c5 */ /* 0x000fe20000000000 */
[----:B------:R-:W-:Y:S01]  /*16f0*/  UMOV UR9, 0x40000040 ;  /* 0x4000004000097882 */ /* 0x000fe20000000000 */
[----:B------:R-:W-:Y:S01]  /*1700*/  UMOV UR11, 0x40000040 ;  /* 0x40000040000b7882 */ /* 0x000fe20000000000 */
[----:B------:R0:W-:Y:S04]  /*1710*/  STL [R1+0x2d0], R17 ;  /* 0x0002d01101007387 */ /* 0x0001e80000100800 */
[----:B-----5:R1:W-:Y:S04]  /*1720*/  STL [R1+0x2cc], R16 ;  /* 0x0002cc1001007387 */ /* 0x0203e80000100800 */
[----:B------:R2:W-:Y:S01]  /*1730*/  STL [R1+0x2c8], R3 ;  /* 0x0002c80301007387 */ /* 0x0005e20000100800 */
[----:B------:R-:W-:-:S03]  /*1740*/  UIADD3 UR4, UR4, 0x18100, URZ ;  /* 0x0001810004047890 */ /* 0x000fc6000fffe03f */
[----:B------:R3:W-:Y:S01]  /*1750*/  STL [R1+0x2c4], R2 ;  /* 0x0002c40201007387 */ /* 0x0007e20000100800 */
[----:B------:R-:W-:-:S03]  /*1760*/  USHF.R.U32.HI UR4, URZ, 0x4, UR4 ;  /* 0x000000043f047899 */ /* 0x000fc60008011604 */
[----:B------:R4:W-:Y:S01]  /*1770*/  STL [R1+0x2d4], R0 ;  /* 0x0002d40001007387 */ /* 0x0009e20000100800 */
[----:B------:R-:W-:Y:S02]  /*1780*/  ULOP3.LUT UR5, UR4, 0x3fff, URZ, 0xc0, !UPT ;  /* 0x00003fff04057892 */ /* 0x000fe4000f8ec03f */
[----:B------:R-:W-:Y:S02]  /*1790*/  ULOP3.LUT UR4, UR46, 0x10000, URZ, 0xfc, !UPT ;  /* 0x000100002e047892 */ /* 0x000fe4000f8efc3f */
[----:B------:R-:W-:Y:S02]  /*17a0*/  ULOP3.LUT UR5, UR5, 0x10000, URZ, 0xfc, !UPT ;  /* 0x0001000005057892 */ /* 0x000fe4000f8efc3f */
[----:B------:R-:W-:Y:S02]  /*17b0*/  ULEA UR6, UR39, UR4, 0xb ;  /* 0x0000000427067291 */ /* 0x000fe4000f8e583f */
[----:B------:R-:W-:-:S05]  /*17c0*/  ULEA UR7, UR39, UR5, 0xb ;  /* 0x0000000527077291 */ /* 0x000fca000f8e583f */
[----:B------:R-:W-:Y:S02]  /*17d0*/  UMOV UR8, UR6 ;  /* 0x0000000600087c82 */ /* 0x000fe40008000000 */
[----:B------:R-:W-:Y:S02]  /*17e0*/  UMOV UR10, UR7 ;  /* 0x00000007000a7c82 */ /* 0x000fe40008000000 */
[----:B------:R-:W-:Y:S01]  /*17f0*/  HGMMA.64x256x8.F32.TF32 R24, gdesc[UR8], RZ, !UPT, gsb0 ;  /* 0x07e00000081879f0 */ /* 0x000fe2000c0028ff */
[----:B------:R-:W-:Y:S01]  /*1800*/  UIADD3 UR8, UR6, 0x400, URZ ;  /* 0x0000040006087890 */ /* 0x000fe2000fffe03f */
[----:B------:R-:W-:Y:S01]  /*1810*/  UMOV UR9, 0x40000040 ;  /* 0x4000004000097882 */ /* 0x000fe20000000000 */
[----:B------:R-:W-:Y:S02]  /*1820*/  WARPGROUP.DEPBAR.LE gsb0, 0x0 ;  /* 0x00008000000079c5 */ /* 0x000fe40000010000 */
[----:B------:R-:W-:Y:S01]  /*1830*/  STL.64 [R1], R24 ;  /* 0x0000001801007387 */ /* 0x000fe20000100a00 */
[----:B------:R-:W-:Y:S01]  /*1840*/  IMAD.MOV.U32 R235, RZ, RZ, R46 ;  /* 0x000000ffffeb7224 */ /* 0x000fe200078e002e */
[----:B------:R-:W-:Y:S01]  /*1850*/  MOV R231, R50 ;  /* 0x0000003200e77202 */ /* 0x000fe20000000f00 */
[----:B------:R-:W-:Y:S01]  /*1860*/  IMAD.MOV.U32 R234, RZ, RZ, R47 ;  /* 0x000000ffffea7224 */ /* 0x000fe200078e002f */
[----:B------:R-:W-:Y:S01]  /*1870*/  STL.64 [R1+0x8], R26 ;  /* 0x0000081a01007387 */ /* 0x000fe20000100a00 */
        /* <DEDUP_REMOVED lines=28> */
[----:B------:R-:W-:-:S02]  /*1a40*/  IMAD.MOV.U32 R217, RZ, RZ, R64 ;  /* 0x000000ffffd97224 */ /* 0x000fc400078e0040 */
[----:B------:R-:W-:Y:S01]  /*1a50*/  IMAD.MOV.U32 R216, RZ, RZ, R65 ;  /* 0x000000ffffd87224 */ /* 0x000fe200078e0041 */
[----:B------:R-:W-:Y:S01]  /*1a60*/  STL.64 [R1+0x48], R42 ;  /* 0x0000482a01007387 */ /* 0x000fe20000100a00 */
[----:B------:R-:W-:Y:S02]  /*1a70*/  IMAD.MOV.U32 R215, RZ, RZ, R66 ;  /* 0x000000ffffd77224 */ /* 0x000fe400078e0042 */
[----:B------:R-:W-:Y:S01]  /*1a80*/  IMAD.MOV.U32 R214, RZ, RZ, R67 ;  /* 0x000000ffffd67224 */ /* 0x000fe200078e0043 */
[----:B------:R4:W-:Y:S01]  /*1a90*/  STL.64 [R1+0x50], R44 ;  /* 0x0000502c01007387 */ /* 0x0009e20000100a00 */
[----:B------:R-:W-:Y:S02]  /*1aa0*/  IMAD.MOV.U32 R213, RZ, RZ, R68 ;  /* 0x000000ffffd57224 */ /* 0x000fe400078e0044 */
[----:B------:R-:W-:Y:S01]  /*1ab0*/  IMAD.MOV.U32 R153, RZ, RZ, R69 ;  /* 0x000000ffff997224 */ /* 0x000fe200078e0045 */
[----:B------:R-:W-:Y:S01]  /*1ac0*/  STL [R1+0x588], R152 ;  /* 0x0005889801007387 */ /* 0x000fe20000100800 */
[----:B------:R-:W-:-:S02]  /*1ad0*/  IMAD.MOV.U32 R154, RZ, RZ, R70 ;  /* 0x000000ffff9a7224 */ /* 0x000fc400078e0046 */
[----:B------:R-:W-:Y:S02]  /*1ae0*/  IMAD.MOV.U32 R155, RZ, RZ, R71 ;  /* 0x000000ffff9b7224 */ /* 0x000fe400078e0047 */
[----:B------:R-:W-:Y:S02]  /*1af0*/  IMAD.MOV.U32 R156, RZ, RZ, R72 ;  /* 0x000000ffff9c7224 */ /* 0x000fe400078e0048 */
[----:B------:R-:W-:Y:S02]  /*1b00*/  IMAD.MOV.U32 R157, RZ, RZ, R73 ;  /* 0x000000ffff9d7224 */ /* 0x000fe400078e0049 */
[----:B------:R-:W-:Y:S02]  /*1b10*/  IMAD.MOV.U32 R158, RZ, RZ, R74 ;  /* 0x000000ffff9e7224 */ /* 0x000fe400078e004a */
[----:B------:R-:W-:Y:S02]  /*1b20*/  IMAD.MOV.U32 R159, RZ, RZ, R75 ;  /* 0x000000ffff9f7224 */ /* 0x000fe400078e004b */
        /* <DEDUP_REMOVED lines=54> */
[----:B0-----:R-:W-:-:S02]  /*1e90*/  IMAD.MOV.U32 R17, RZ, RZ, R135 ;  /* 0x000000ffff117224 */ /* 0x001fc400078e0087 */
[----:B-1----:R-:W-:Y:S02]  /*1ea0*/  IMAD.MOV.U32 R16, RZ, RZ, R136 ;  /* 0x000000ffff107224 */ /* 0x002fe400078e0088 */
        /* <DEDUP_REMOVED lines=11> */
[----:B--2---:R-:W-:Y:S02]  /*1f60*/  IMAD.MOV.U32 R3, RZ, RZ, R149 ;  /* 0x000000ffff037224 */ /* 0x004fe400078e0095 */
[----:B---3--:R-:W-:Y:S02]  /*1f70*/  IMAD.MOV.U32 R2, RZ, RZ, R150 ;  /* 0x000000ffff027224 */ /* 0x008fe400078e0096 */
[----:B----4-:R-:W-:Y:S02]  /*1f80*/  IMAD.MOV.U32 R0, RZ, RZ, R151 ;  /* 0x000000ffff007224 */ /* 0x010fe400078e0097 */
[----:B------:R-:W-:-:S06]  /*1f90*/  WARPGROUP.ARRIVE ;  /* 0x00000000000079c5 */ /* 0x000fcc0000000000 */
[----:B------:R-:W-:Y:S03]  /*1fa0*/  HGMMA.64x256x8.F32.TF32 R24, gdesc[UR8], RZ, !UPT, gsb0 ;  /* 0x07e00000081879f0 */ /* 0x000fe6000c0028ff */
[----:B------:R-:W-:Y:S02]  /*1fb0*/  WARPGROUP.DEPBAR.LE gsb0, 0x0 ;  /* 0x00008000000079c5 */ /* 0x000fe40000010000 */
[----:B------:R-:W-:Y:S04]  /*1fc0*/  STL.64 [R1+0x580], R150 ;  /* 0x0005809601007387 */ /* 0x000fe80000100a00 */
        /* <DEDUP_REMOVED lines=20> */
[----:B------:R0:W-:Y:S04]  /*2110*/  STL.64 [R1+0x4d8], R108 ;  /* 0x0004d86c01007387 */ /* 0x0001e80000100a00 */
[----:B0-----:R-:W2:Y:S04]  /*2120*/  LDL.LU R108, [R1] ;  /* 0x00000000016c7983 */ /* 0x001ea80000300800 */
[----:B------:R-:W2:Y:S04]  /*2130*/  LDL.LU R109, [R1+0x4] ;  /* 0x00000400016d7983 */ /* 0x000ea80000300800 */
        /* <DEDUP_REMOVED lines=19> */
[----:B------:R-:W2:Y:S01]  /*2270*/  LDL.LU R129, [R1+0x54] ;  /* 0x0000540001817983 */ /* 0x000ea20000300800 */
[----:B------:R-:W-:Y:S01]  /*2280*/  IMAD.MOV.U32 R130, RZ, RZ, R235 ;  /* 0x000000ffff827224 */ /* 0x000fe200078e00eb */
[----:B------:R-:W-:Y:S01]  /*2290*/  MOV R132, R233 ;  /* 0x000000e900847202 */ /* 0x000fe20000000f00 */
[----:B------:R-:W-:Y:S01]  /*22a0*/  IMAD.MOV.U32 R131, RZ, RZ, R234 ;  /* 0x000000ffff837224 */ /* 0x000fe200078e00ea */
[----:B------:R-:W-:Y:S01]  /*22b0*/  MOV R145, R220 ;  /* 0x000000dc00917202 */ /* 0x000fe20000000f00 */
[----:B------:R-:W-:Y:S01]  /*22c0*/  IMAD.MOV.U32 R133, RZ, RZ, R232 ;  /* 0x000000ffff857224 */ /* 0x000fe200078e00e8 */
[----:B------:R-:W-:Y:S01]  /*22d0*/  UIADD3 UR8, UR6, 0x2, URZ ;  /* 0x0000000206087890 */ /* 0x000fe2000fffe03f */
[----:B------:R-:W-:Y:S01]  /*22e0*/  IMAD.MOV.U32 R134, RZ, RZ, R231 ;  /* 0x000000ffff867224 */ /* 0x000fe200078e00e7 */
[----:B------:R-:W-:Y:S01]  /*22f0*/  MOV R231, R5 ;  /* 0x0000000500e77202 */ /* 0x000fe20000000f00 */
[----:B------:R-:W-:Y:S01]  /*2300*/  IMAD.MOV.U32 R135, RZ, RZ, R230 ;  /* 0x000000ffff877224 */ /* 0x000fe200078e00e6 */
[----:B------:R-:W-:Y:S01]  /*2310*/  UIADD3 UR10, UR7, 0x2, URZ ;  /* 0x00000002070a7890 */ /* 0x000fe2000fffe03f */
[----:B------:R-:W-:Y:S01]  /*2320*/  IMAD.MOV.U32 R136, RZ, RZ, R229 ;  /* 0x000000ffff887224 */ /* 0x000fe200078e00e5 */
[----:B------:R-:W-:Y:S01]  /*2330*/  UMOV UR9, 0x40000040 ;  /* 0x4000004000097882 */ /* 0x000fe20000000000 */
[----:B------:R-:W-:Y:S01]  /*2340*/  IMAD.MOV.U32 R137, RZ, RZ, R228 ;  /* 0x000000ffff897224 */ /* 0x000fe200078e00e4 */
[----:B------:R-:W-:Y:S01]  /*2350*/  UMOV UR11, 0x40000040 ;  /* 0x40000040000b7882 */ /* 0x000fe20000000000 */
        /* <DEDUP_REMOVED lines=8> */
[----:B------:R-:W-:Y:S01]  /*23e0*/  IMAD.MOV.U32 R147, RZ, RZ, R218 ;  /* 0x000000ffff937224 */ /* 0x000fe200078e00da */
[----:B------:R-:W-:Y:S01]  /*23f0*/  MOV R218, R18 ;  /* 0x0000001200da7202 */ /* 0x000fe20000000f00 */
        /* <DEDUP_REMOVED lines=25> */
[----:B------:R-:W-:-:S06]  /*2590*/  IMAD.MOV.U32 R235, RZ, RZ, R0 ;  /* 0x000000ffffeb7224 */ /* 0x000fcc00078e0000 */
[----:B--2---:R-:W-:-:S06]  /*25a0*/  WARPGROUP.ARRIVE ;  /* 0x00000000000079c5 */ /* 0x004fcc0000000000 */
[----:B------:R-:W-:Y:S03]  /*25b0*/  HGMMA.64x256x8.F32.TF32 R108, gdesc[UR8], R108, gsb0 ;  /* 0x07e00000086c79f0 */ /* 0x000fe6000800286c */
[----:B------:R-:W-:Y:S02]  /*25c0*/  WARPGROUP.DEPBAR.LE gsb0, 0x0 ;  /* 0x00008000000079c5 */ /* 0x000fe40000010000 */
[----:B------:R-:W-:Y:S04]  /*25d0*/  STL.64 [R1], R108 ;  /* 0x0000006c01007387 */ /* 0x000fe80000100a00 */
        /* <DEDUP_REMOVED lines=63> */
[----:B0-----:R-:W2:Y:S04]  /*29d0*/  LDL.LU R152, [R1+0x588] ;  /* 0x0005880001987983 */ /* 0x001ea80000300800 */
[----:B------:R-:W3:Y:S04]  /*29e0*/  LDL.LU.64 R150, [R1+0x580] ;  /* 0x0005800001967983 */ /* 0x000ee80000300a00 */
        /* <DEDUP_REMOVED lines=20> */
[----:B------:R-:W3:Y:S01]  /*2b30*/  LDL.LU.64 R108, [R1+0x4d8] ;  /* 0x0004d800016c7983 */ /* 0x000ee20000300a00 */
[----:B------:R-:W-:Y:S01]  /*2b40*/  UIADD3 UR8, UR6, 0x402, URZ ;  /* 0x0000040206087890 */ /* 0x000fe2000fffe03f */
[----:B------:R-:W-:Y:S01]  /*2b50*/  UMOV UR9, 0x40000040 ;  /* 0x4000004000097882 */ /* 0x000fe20000000000 */
[----:B---3--:R-:W-:-:S07]  /*2b60*/  WARPGROUP.ARRIVE ;  /* 0x00000000000079c5 */ /* 0x008fce0000000000 */
[----:B------:R-:W-:Y:S03]  /*2b70*/  HGMMA.64x256x8.F32.TF32 R24, gdesc[UR8], R24, gsb0 ;  /* 0x07e00000081879f0 */ /* 0x000fe60008002818 */
        /* <DEDUP_REMOVED lines=65> */
[----:B0-----:R-:W3:Y:S04]  /*2f90*/  LDL.LU.64 R24, [R1] ;  /* 0x0000000001187983 */ /* 0x001ee80000300a00 */
        /* <DEDUP_REMOVED lines=63> */
[----:B------:R-:W-:-:S02]  /*3390*/  UIADD3 UR8, UR6, 0x4, URZ ;  /* 0x0000000406087890 */ /* 0x000fc4000fffe03f */
[----:B------:R-:W-:Y:S01]  /*33a0*/  UIADD3 UR10, UR7, 0x4, URZ ;  /* 0x00000004070a7890 */ /* 0x000fe2000fffe03f */
[----:B------:R-:W-:Y:S01]  /*33b0*/  UMOV UR9, 0x40000040 ;  /* 0x4000004000097882 */ /* 0x000fe20000000000 */
[----:B------:R-:W-:Y:S01]  /*33c0*/  UMOV UR11, 0x40000040 ;  /* 0x40000040000b7882 */ /* 0x000fe20000000000 */
[----:B---3--:R-:W-:-:S06]  /*33d0*/  WARPGROUP.ARRIVE ;  /* 0x00000000000079c5 */ /* 0x008fcc0000000000 */
[----:B------:R-:W-:Y:S03]  /*33e0*/  HGMMA.64x256x8.F32.TF32 R24, gdesc[UR8], R24, gsb0 ;  /* 0x07e00000081879f0 */ /* 0x000fe60008002818 */
        /* <DEDUP_REMOVED lines=42> */
[----:B------:R-:W3:Y:S01]  /*3690*/  LDL.LU.64 R150, [R1+0x4d0] ;  /* 0x0004d00001967983 */ /* 0x000ee20000300a00 */
[----:B------:R-:W-:-:S02]  /*36a0*/  IMAD.MOV.U32 R210, RZ, RZ, R126 ;  /* 0x000000ffffd27224 */ /* 0x000fc400078e007e */
[----:B------:R-:W-:Y:S01]  /*36b0*/  IMAD.MOV.U32 R211, RZ, RZ, R127 ;  /* 0x000000ffffd37224 */ /* 0x000fe200078e007f */
[----:B------:R-:W3:Y:S01]  /*36c0*/  LDL.LU.64 R148, [R1+0x4c8] ;  /* 0x0004c80001947983 */ /* 0x000ee20000300a00 */
[----:B------:R-:W-:Y:S02]  /*36d0*/  IMAD.MOV.U32 R208, RZ, RZ, R124 ;  /* 0x000000ffffd07224 */ /* 0x000fe400078e007c */
[----:B------:R-:W-:Y:S01]  /*36e0*/  IMAD.MOV.U32 R209, RZ, RZ, R125 ;  /* 0x000000ffffd17224 */ /* 0x000fe200078e007d */
[----:B------:R-:W3:Y:S01]  /*36f0*/  LDL.LU.64 R146, [R1+0x4c0] ;  /* 0x0004c00001927983 */ /* 0x000ee20000300a00 */
        /* <DEDUP_REMOVED lines=122> */
[----:B0-----:R-:W3:Y:S04]  /*3ea0*/  LDL.LU.64 R44, [R1+0x328] ;  /* 0x00032800012c7983 */ /* 0x001ee80000300a00 */
        /* <DEDUP_REMOVED lines=11> */
[----:B------:R-:W-:-:S02]  /*3f60*/  UMOV UR9, 0x40000040 ;  /* 0x4000004000097882 */ /* 0x000fc40000000000 */
[----:B--2---:R-:W-:Y:S01]  /*3f70*/  STL [R1+0x2c0], R152 ;  /* 0x0002c09801007387 */ /* 0x004fe20000100800 */
[----:B---3--:R-:W-:-:S06]  /*3f80*/  WARPGROUP.ARRIVE ;  /* 0x00000000000079c5 */ /* 0x008fcc0000000000 */
        /* <DEDUP_REMOVED lines=50> */
[----:B------:R-:W-:-:S02]  /*42b0*/  IMAD.MOV.U32 R137, RZ, RZ, R233 ;  /* 0x000000ffff897224 */ /* 0x000fc400078e00e9 */
[----:B------:R-:W-:Y:S01]  /*42c0*/  IMAD.MOV.U32 R138, RZ, RZ, R232 ;  /* 0x000000ffff8a7224 */ /* 0x000fe200078e00e8 */
[----:B------:R-:W-:Y:S01]  /*42d0*/  MOV R232, R7 ;  /* 0x0000000700e87202 */ /* 0x000fe20000000f00 */
        /* <DEDUP_REMOVED lines=10> */
[----:B------:R-:W-:Y:S01]  /*4380*/  IMAD.MOV.U32 R150, RZ, RZ, R220 ;  /* 0x000000ffff967224 */ /* 0x000fe200078e00dc */
[----:B------:R-:W-:Y:S01]  /*4390*/  MOV R220, R21 ;  /* 0x0000001500dc7202 */ /* 0x000fe20000000f00 */
[----:B------:R-:W-:-:S02]  /*43a0*/  IMAD.MOV.U32 R151, RZ, RZ, R219 ;  /* 0x000000ffff977224 */ /* 0x000fc400078e00db */
[----:B------:R-:W-:Y:S02]  /*43b0*/  IMAD.MOV.U32 R152, RZ, RZ, R218 ;  /* 0x000000ffff987224 */ /* 0x000fe400078e00da */
[----:B------:R-:W-:Y:S02]  /*43c0*/  IMAD.MOV.U32 R130, RZ, RZ, R0 ;  /* 0x000000ffff827224 */ /* 0x000fe400078e0000 */
[----:B------:R-:W-:Y:S01]  /*43d0*/  IMAD.MOV.U32 R132, RZ, RZ, R16 ;  /* 0x000000ffff847224 */ /* 0x000fe200078e0010 */
[----:B------:R-:W-:Y:S01]  /*43e0*/  UIADD3 UR8, UR6, 0x6, URZ ;  /* 0x0000000606087890 */ /* 0x000fe2000fffe03f */
[----:B------:R-:W-:Y:S01]  /*43f0*/  IMAD.MOV.U32 R133, RZ, RZ, R3 ;  /* 0x000000ffff857224 */ /* 0x000fe200078e0003 */
[----:B------:R-:W-:Y:S01]  /*4400*/  UIADD3 UR10, UR7, 0x6, URZ ;  /* 0x00000006070a7890 */ /* 0x000fe2000fffe03f */
[----:B------:R-:W-:Y:S01]  /*4410*/  IMAD.MOV.U32 R134, RZ, RZ, R2 ;  /* 0x000000ffff867224 */ /* 0x000fe200078e0002 */
[----:B------:R-:W-:Y:S01]  /*4420*/  UMOV UR9, 0x40000040 ;  /* 0x4000004000097882 */ /* 0x000fe20000000000 */
[----:B------:R-:W-:Y:S01]  /*4430*/  IMAD.MOV.U32 R218, RZ, RZ, R23 ;  /* 0x000000ffffda7224 */ /* 0x000fe200078e0017 */
[----:B------:R-:W-:Y:S01]  /*4440*/  UMOV UR11, 0x40000040 ;  /* 0x40000040000b7882 */ /* 0x000fe20000000000 */
[----:B------:R-:W-:Y:S01]  /*4450*/  IMAD.MOV.U32 R219, RZ, RZ, R22 ;  /* 0x000000ffffdb7224 */ /* 0x000fe200078e0016 */
[----:B------:R0:W5:Y:S01]  /*4460*/  LDL.LU R0, [R1+0x2d4] ;  /* 0x0002d40001007983 */ /* 0x0001620000300800 */
[----:B------:R-:W-:-:S02]  /*4470*/  IMAD.MOV.U32 R221, RZ, RZ, R20 ;  /* 0x000000ffffdd7224 */ /* 0x000fc400078e0014 */
[----:B------:R-:W-:Y:S01]  /*4480*/  IMAD.MOV.U32 R222, RZ, RZ, R19 ;  /* 0x000000ffffde7224 */ /* 0x000fe200078e0013 */
[----:B------:R0:W5:Y:S01]  /*4490*/  LDL.LU R17, [R1+0x2d0] ;  /* 0x0002d00001117983 */ /* 0x0001620000300800 */
[----:B------:R-:W-:Y:S02]  /*44a0*/  IMAD.MOV.U32 R223, RZ, RZ, R18 ;  /* 0x000000ffffdf7224 */ /* 0x000fe400078e0012 */
[----:B------:R-:W-:Y:S01]  /*44b0*/  IMAD.MOV.U32 R224, RZ, RZ, R15 ;  /* 0x000000ffffe07224 */ /* 0x000fe200078e000f */
[----:B------:R0:W5:Y:S01]  /*44c0*/  LDL.LU R16, [R1+0x2cc] ;  /* 0x0002cc0001107983 */ /* 0x0001620000300800 */
[----:B------:R-:W-:Y:S02]  /*44d0*/  IMAD.MOV.U32 R225, RZ, RZ, R14 ;  /* 0x000000ffffe17224 */ /* 0x000fe400078e000e */
[----:B------:R-:W-:Y:S01]  /*44e0*/  IMAD.MOV.U32 R226, RZ, RZ, R13 ;  /* 0x000000ffffe27224 */ /* 0x000fe200078e000d */
[----:B------:R0:W5:Y:S01]  /*44f0*/  LDL.LU R3, [R1+0x2c8] ;  /* 0x0002c80001037983 */ /* 0x0001620000300800 */
[----:B------:R-:W-:-:S02]  /*4500*/  IMAD.MOV.U32 R227, RZ, RZ, R12 ;  /* 0x000000ffffe37224 */ /* 0x000fc400078e000c */
[----:B------:R-:W-:Y:S01]  /*4510*/  IMAD.MOV.U32 R228, RZ, RZ, R11 ;  /* 0x000000ffffe47224 */ /* 0x000fe200078e000b */
[----:B------:R0:W5:Y:S01]  /*4520*/  LDL.LU R2, [R1+0x2c4] ;  /* 0x0002c40001027983 */ /* 0x0001620000300800 */
[----:B------:R-:W-:Y:S02]  /*4530*/  IMAD.MOV.U32 R229, RZ, RZ, R10 ;  /* 0x000000ffffe57224 */ /* 0x000fe400078e000a */
[----:B------:R-:W-:Y:S02]  /*4540*/  IMAD.MOV.U32 R230, RZ, RZ, R9 ;  /* 0x000000ffffe67224 */ /* 0x000fe400078e0009 */
[----:B------:R-:W-:Y:S02]  /*4550*/  IMAD.MOV.U32 R231, RZ, RZ, R8 ;  /* 0x000000ffffe77224 */ /* 0x000fe400078e0008 */
[----:B------:R-:W-:Y:S02]  /*4560*/  IMAD.MOV.U32 R233, RZ, RZ, R6 ;  /* 0x000000ffffe97224 */ /* 0x000fe400078e0006 */
[----:B------:R-:W-:-:S02]  /*4570*/  IMAD.MOV.U32 R234, RZ, RZ, R5 ;  /* 0x000000ffffea7224 */ /* 0x000fc400078e0005 */
        /* <DEDUP_REMOVED lines=68> */
[----:B-1----:R0:W5:Y:S04]  /*49c0*/  LDL.LU R152, [R1+0x2c0] ;  /* 0x0002c00001987983 */ /* 0x0021680000300800 */
[----:B------:R-:W2:Y:S04]  /*49d0*/  LDL.LU.64 R150, [R1+0x2b8] ;  /* 0x0002b80001967983 */ /* 0x000ea80000300a00 */
        /* <DEDUP_REMOVED lines=20> */
[----:B------:R-:W2:Y:S01]  /*4b20*/  LDL.LU.64 R108, [R1+0x210] ;  /* 0x00021000016c7983 */ /* 0x000ea20000300a00 */
[----:B------:R-:W-:Y:S01]  /*4b30*/  UIADD3 UR8, UR6, 0x406, URZ ;  /* 0x0000040606087890 */ /* 0x000fe2000fffe03f */
[----:B------:R-:W-:Y:S01]  /*4b40*/  UMOV UR9, 0x40000040 ;  /* 0x4000004000097882 */ /* 0x000fe20000000000 */
[----:B--2---:R-:W-:-:S07]  /*4b50*/  WARPGROUP.ARRIVE ;  /* 0x00000000000079c5 */ /* 0x004fce0000000000 */
[----:B------:R-:W-:Y:S03]  /*4b60*/  HGMMA.64x256x8.F32.TF32 R24, gdesc[UR8], R24, gsb0 ;  /* 0x07e00000081879f0 */ /* 0x000fe60008002818 */
[----:B------:R-:W-:Y:S02]  /*4b70*/  WARPGROUP.DEPBAR.LE gsb0, 0x0 ;  /* 0x00008000000079c5 */ /* 0x000fe40000010000 */
[----:B0-----:R-:W-:Y:S05]  /*4b80*/  @!P1 BRA `(.L_x_22) ;  /* 0x0000004000d09947 */ /* 0x001fea0003800000 */
[----:B------:R-:W-:Y:S01]  /*4b90*/  UIADD3 UR7, UR39, 0x1, URZ ;  /* 0x0000000127077890 */ /* 0x000fe2000fffe03f */
[----:B-----5:R-:W-:Y:S01]  /*4ba0*/  R2UR UR6, R3 ;  /* 0x00000000030672ca */ /* 0x020fe200000e0000 */
[----:B------:R-:W-:Y:S02]  /*4bb0*/  UMOV UR12, UR39 ;  /* 0x00000027000c7c82 */ /* 0x000fe40008000000 */
[----:B------:R-:W-:-:S04]  /*4bc0*/  UISETP.NE.AND UP0, UPT, UR7, 0x3, UPT ;  /* 0x000000030700788c */ /* 0x000fc8000bf05270 */
[----:B------:R-:W-:Y:S02]  /*4bd0*/  USEL UR8, URZ, 0x1, UP0 ;  /* 0x000000013f087887 */ /* 0x000fe40008000000 */
[----:B------:R-:W-:Y:S02]  /*4be0*/  USEL UR7, UR7, URZ, UP0 ;  /* 0x0000003f07077287 */ /* 0x000fe40008000000 */
[----:B------:R-:W-:-:S06]  /*4bf0*/  ULOP3.LUT UR8, UR38, UR8, URZ, 0x3c, !UPT ;  /* 0x0000000826087292 */ /* 0x000fcc000f8e3c3f */
[----:B------:R-:W-:-:S07]  /*4c00*/  IMAD.U32 R3, RZ, RZ, UR8 ;  /* 0x00000008ff037e24 */ /* 0x000fce000f8e00ff */
.L_x_29:
[----:B------:R-:W-:Y:S05]  /*4c10*/  @!P0 BRA `(.L_x_23) ;  /* 0x0000000000048947 */ /* 0x000fea0003800000 */
[----:B------:R-:W-:Y:S01]  /*4c20*/  BPT.TRAP 0x1 ;  /* 0x000000040000795c */ /* 0x000fe20000300000 */
.L_x_23:
[----:B------:R-:W0:Y:S01]  /*4c30*/  S2UR UR9, SR_CgaCtaId ;  /* 0x00000000000979c3 */ /* 0x000e220000008800 */
[----:B------:R-:W-:Y:S01]  /*4c40*/  UMOV UR8, 0x400 ;  /* 0x0000040000087882 */ /* 0x000fe20000000000 */
[----:B------:R-:W-:Y:S01]  /*4c50*/  IMAD.U32 R4, RZ, RZ, UR7 ;  /* 0x00000007ff047e24 */ /* 0x000fe2000f8e00ff */
[----:B------:R-:W-:Y:S01]  /*4c60*/  SHF.L.U32 R5, R3, 0x1f, RZ ;  /* 0x0000001f03057819 */ /* 0x000fe200000006ff */
[----:B0-----:R-:W-:-:S06]  /*4c70*/  ULEA UR8, UR9, UR8, 0x18 ;  /* 0x0000000809087291 */ /* 0x001fcc000f8ec03f */
[----:B------:R-:W-:-:S04]  /*4c80*/  IMAD.U32 R0, RZ, RZ, UR8 ;  /* 0x00000008ff007e24 */ /* 0x000fc8000f8e00ff */
[----:B------:R-:W-:-:S04]  /*4c90*/  IMAD R4, R4, 0x8, R0 ;  /* 0x0000000804047824 */ /* 0x000fc800078e0200 */
[----:B------:R0:W1:Y:S01]  /*4ca0*/  SYNCS.PHASECHK.TRANS64.TRYWAIT P1, [R4+URZ], R5 ;  /* 0x00000005040075a7 */ /* 0x000062000802017f */
[----:B------:R-:W-:Y:S05]  /*4cb0*/  @!P0 BRA `(.L_x_24) ;  /* 0x0000000000048947 */ /* 0x000fea0003800000 */
[----:B------:R-:W-:Y:S01]  /*4cc0*/  BPT.TRAP 0x1 ;  /* 0x000000040000795c */ /* 0x000fe20000300000 */
.L_x_24:
[----:B-1----:R-:W-:Y:S05]  /*4cd0*/  @P1 BRA `(.L_x_25) ;  /* 0x0000000000081947 */ /* 0x002fea0003800000 */
[----:B------:R-:W1:Y:S02]  /*4ce0*/  SYNCS.PHASECHK.TRANS64.TRYWAIT P1, [R4+URZ], R5 ;  /* 0x00000005040075a7 */ /* 0x000e64000802017f */
[----:B-1----:R-:W-:Y:S05]  /*4cf0*/  @!P1 BRA `(.L_x_26) ;  /* 0x00000164002c9947 */ /* 0x002fea0003800000 */
.L_x_25:
        /* <DEDUP_REMOVED lines=64> */
[----:B--2---:R-:W2:Y:S04]  /*5100*/  LDL.LU.64 R24, [R1] ;  /* 0x0000000001187983 */ /* 0x004ea80000300a00 */
        /* <DEDUP_REMOVED lines=63> */
[----:B------:R-:W-:-:S02]  /*5500*/  ULEA UR13, UR7, UR4, 0xb ;  /* 0x00000004070d7291 */ /* 0x000fc4000f8e583f */
[----:B------:R-:W-:Y:S01]  /*5510*/  ULEA UR14, UR7, UR5, 0xb ;  /* 0x00000005070e7291 */ /* 0x000fe2000f8e583f */
[----:B------:R-:W-:Y:S01]  /*5520*/  STL [R1+0x2d4], R17 ;  /* 0x0002d41101007387 */ /* 0x000fe20000100800 */
[----:B------:R-:W-:Y:S01]  /*5530*/  UMOV UR9, 0x40000040 ;  /* 0x4000004000097882 */ /* 0x000fe20000000000 */
[----:B------:R-:W-:Y:S02]  /*5540*/  UMOV UR11, 0x40000040 ;  /* 0x40000040000b7882 */ /* 0x000fe40000000000 */
[----:B------:R-:W-:Y:S01]  /*5550*/  UMOV UR8, UR13 ;  /* 0x0000000d00087c82 */ /* 0x000fe20008000000 */
[----:B------:R-:W-:Y:S01]  /*5560*/  STL [R1+0x2d0], R16 ;  /* 0x0002d01001007387 */ /* 0x000fe20000100800 */
[----:B------:R-:W-:-:S03]  /*5570*/  UMOV UR10, UR14 ;  /* 0x0000000e000a7c82 */ /* 0x000fc60008000000 */
[----:B------:R-:W-:Y:S04]  /*5580*/  STL [R1+0x2cc], R3 ;  /* 0x0002cc0301007387 */ /* 0x000fe80000100800 */
[----:B------:R3:W-:Y:S04]  /*5590*/  STL [R1+0x2c8], R2 ;  /* 0x0002c80201007387 */ /* 0x0007e80000100800 */
[----:B------:R4:W-:Y:S01]  /*55a0*/  STL [R1+0x2c4], R0 ;  /* 0x0002c40001007387 */ /* 0x0009e20000100800 */
[----:B--2---:R-:W-:-:S06]  /*55b0*/  WARPGROUP.ARRIVE ;  /* 0x00000000000079c5 */ /* 0x004fcc0000000000 */
[----:B------:R-:W-:Y:S03]  /*55c0*/  HGMMA.64x256x8.F32.TF32 R24, gdesc[UR8], R24, gsb0 ;  /* 0x07e00000081879f0 */ /* 0x000fe60008002818 */
[----:B------:R-:W-:Y:S02]  /*55d0*/  WARPGROUP.DEPBAR.LE gsb0, 0x0 ;  /* 0x00008000000079c5 */ /* 0x000fe40000010000 */
[----:B------:R-:W-:Y:S01]  /*55e0*/  STL.64 [R1], R24 ;  /* 0x0000001801007387 */ /* 0x000fe20000100a00 */
[----:B---3--:R-:W-:Y:S01]  /*55f0*/  IMAD.MOV.U32 R2, RZ, RZ, R150 ;  /* 0x000000ffff027224 */ /* 0x008fe200078e0096 */
[----:B------:R-:W-:Y:S01]  /*5600*/  MOV R6, R146 ;  /* 0x0000009200067202 */ /* 0x000fe20000000f00 */
[----:B----4-:R-:W-:Y:S01]  /*5610*/  IMAD.MOV.U32 R0, RZ, RZ, R151 ;  /* 0x000000ffff007224 */ /* 0x010fe200078e0097 */
[----:B------:R-:W-:Y:S01]  /*5620*/  STL.64 [R1+0x8], R26 ;  /* 0x0000081a01007387 */ /* 0x000fe20000100a00 */
[----:B01----:R-:W-:Y:S01]  /*5630*/  IMAD.MOV.U32 R4, RZ, RZ, R148 ;  /* 0x000000ffff047224 */ /* 0x003fe200078e0094 */
        /* <DEDUP_REMOVED lines=33> */
[----:B------:R0:W-:Y:S01]  /*5850*/  STL.64 [R1+0x50], R44 ;  /* 0x0000502c01007387 */ /* 0x0001e20000100a00 */
[----:B------:R-:W-:Y:S02]  /*5860*/  IMAD.MOV.U32 R212, RZ, RZ, R128 ;  /* 0x000000ffffd47224 */ /* 0x000fe400078e0080 */
[----:B------:R-:W-:Y:S01]  /*5870*/  IMAD.MOV.U32 R23, RZ, RZ, R129 ;  /* 0x000000ffff177224 */ /* 0x000fe200078e0081 */
[----:B------:R-:W2:Y:S01]  /*5880*/  LDL.LU.64 R150, [R1+0x788] ;  /* 0x0007880001967983 */ /* 0x000ea20000300a00 */
[----:B------:R-:W-:Y:S02]  /*5890*/  IMAD.MOV.U32 R210, RZ, RZ, R126 ;  /* 0x000000ffffd27224 */ /* 0x000fe400078e007e */
[----:B------:R-:W-:Y:S01]  /*58a0*/  IMAD.MOV.U32 R211, RZ, RZ, R127 ;  /* 0x000000ffffd37224 */ /* 0x000fe200078e007f */
[----:B------:R-:W2:Y:S01]  /*58b0*/  LDL.LU.64 R148, [R1+0x780] ;  /* 0x0007800001947983 */ /* 0x000ea20000300a00 */
[----:B------:R-:W-:-:S02]  /*58c0*/  IMAD.MOV.U32 R208, RZ, RZ, R124 ;  /* 0x000000ffffd07224 */ /* 0x000fc400078e007c */
[----:B------:R-:W-:Y:S01]  /*58d0*/  IMAD.MOV.U32 R209, RZ, RZ, R125 ;  /* 0x000000ffffd17224 */ /* 0x000fe200078e007d */
[----:B------:R-:W2:Y:S01]  /*58e0*/  LDL.LU.64 R146, [R1+0x778] ;  /* 0x0007780001927983 */ /* 0x000ea20000300a00 */
        /* <DEDUP_REMOVED lines=105> */
[----:B------:R-:W-:-:S03]  /*5f80*/  IMAD.MOV.U32 R234, RZ, RZ, R47 ;  /* 0x000000ffffea7224 */ /* 0x000fc600078e002f */
        /* <DEDUP_REMOVED lines=15> */
[----:B0-----:R-:W2:Y:S04]  /*6080*/  LDL.LU.64 R44, [R1+0x5e0] ;  /* 0x0005e000012c7983 */ /* 0x001ea80000300a00 */
        /* <DEDUP_REMOVED lines=11> */
[----:B------:R-:W-:-:S02]  /*6140*/  UMOV UR9, 0x40000040 ;  /* 0x4000004000097882 */ /* 0x000fc40000000000 */
[----:B------:R-:W-:Y:S01]  /*6150*/  STL [R1+0x588], R152 ;  /* 0x0005889801007387 */ /* 0x000fe20000100800 */
[----:B--2---:R-:W-:-:S06]  /*6160*/  WARPGROUP.ARRIVE ;  /* 0x00000000000079c5 */ /* 0x004fcc0000000000 */
        /* <DEDUP_REMOVED lines=92> */
[----:B------:R-:W-:Y:S02]  /*6730*/  UIADD3 UR8, UR13, 0x2, URZ ;  /* 0x000000020d087890 */ /* 0x000fe4000fffe03f */
[----:B------:R-:W-:Y:S01]  /*6740*/  UIADD3 UR10, UR14, 0x2, URZ ;  /* 0x000000020e0a7890 */ /* 0x000fe2000fffe03f */
[----:B------:R-:W-:Y:S01]  /*6750*/  UMOV UR9, 0x40000040 ;  /* 0x4000004000097882 */ /* 0x000fe20000000000 */
[----:B------:R-:W-:Y:S01]  /*6760*/  UMOV UR11, 0x40000040 ;  /* 0x40000040000b7882 */ /* 0x000fe20000000000 */
        /* <DEDUP_REMOVED lines=236> */
[----:B------:R-:W-:Y:S01]  /*7630*/  STL.64 [R1+0x30], R36 ;  /* 0x0000302401007387 */ /* 0x000fe20000100a00 */
[----:B------:R-:W-:-:S03]  /*7640*/  MOV R5, R150 ;  /* 0x0000009600057202 */ /* 0x000fc60000000f00 */
[----:B------:R-:W-:Y:S01]  /*7650*/  STL.64 [R1+0x38], R38 ;  /* 0x0000382601007387 */ /* 0x000fe20000100a00 */
[----:B------:R-:W-:-:S03]  /*7660*/  IMAD.MOV.U32 R4, RZ, RZ, R151 ;  /* 0x000000ffff047224 */ /* 0x000fc600078e0097 */
[----:B------:R-:W-:Y:S01]  /*7670*/  STL.64 [R1+0x40], R40 ;  /* 0x0000402801007387 */ /* 0x000fe20000100a00 */
[----:B------:R-:W-:-:S03]  /*7680*/  IMAD.MOV.U32 R7, RZ, RZ, R148 ;  /* 0x000000ffff077224 */ /* 0x000fc600078e0094 */
[----:B------:R-:W-:Y:S01]  /*7690*/  STL.64 [R1+0x48], R42 ;  /* 0x0000482a01007387 */ /* 0x000fe20000100a00 */
[----:B------:R-:W-:-:S03]  /*76a0*/  IMAD.MOV.U32 R6, RZ, RZ, R149 ;  /* 0x000000ffff067224 */ /* 0x000fc600078e0095 */
[----:B------:R0:W-:Y:S01]  /*76b0*/  STL.64 [R1+0x50], R44 ;  /* 0x0000502c01007387 */ /* 0x0001e20000100a00 */
[----:B------:R-:W-:Y:S02]  /*76c0*/  IMAD.MOV.U32 R9, RZ, RZ, R146 ;  /* 0x000000ffff097224 */ /* 0x000fe400078e0092 */
        /* <DEDUP_REMOVED lines=8> */
[----:B------:R-:W-:Y:S01]  /*7750*/  IMAD.MOV.U32 R15, RZ, RZ, R140 ;  /* 0x000000ffff0f7224 */ /* 0x000fe200078e008c */
[----:B------:R-:W-:Y:S01]  /*7760*/  MOV R19, R138 ;  /* 0x0000008a00137202 */ /* 0x000fe20000000f00 */
[----:B------:R-:W-:Y:S01]  /*7770*/  IMAD.MOV.U32 R14, RZ, RZ, R141 ;  /* 0x000000ffff0e7224 */ /* 0x000fe200078e008d */
[----:B------:R-:W3:Y:S01]  /*7780*/  LDL.LU.64 R144, [R1+0x4b8] ;  /* 0x0004b80001907983 */ /* 0x000ee20000300a00 */
[----:B------:R-:W-:-:S03]  /*7790*/  IMAD.MOV.U32 R18, RZ, RZ, R139 ;  /* 0x000000ffff127224 */ /* 0x000fc600078e008b */
[----:B------:R-:W3:Y:S01]  /*77a0*/  LDL.LU.64 R142, [R1+0x4b0] ;  /* 0x0004b000018e7983 */ /* 0x000ee20000300a00 */
        /* <DEDUP_REMOVED lines=206> */
[----:B------:R-:W-:Y:S02]  /*8490*/  IMAD.MOV.U32 R138, RZ, RZ, R232 ;  /* 0x000000ffff8a7224 */ /* 0x000fe400078e00e8 */
[----:B------:R-:W-:Y:S02]  /*84a0*/  IMAD.MOV.U32 R139, RZ, RZ, R231 ;  /* 0x000000ffff8b7224 */ /* 0x000fe400078e00e7 */
[----:B------:R-:W-:Y:S01]  /*84b0*/  IMAD.MOV.U32 R141, RZ, RZ, R229 ;  /* 0x000000ffff8d7224 */ /* 0x000fe200078e00e5 */
[----:B------:R-:W-:Y:S01]  /*84c0*/  MOV R229, R10 ;  /* 0x0000000a00e57202 */ /* 0x000fe20000000f00 */
        /* <DEDUP_REMOVED lines=137> */
[----:B------:R-:W-:Y:S01]  /*8d60*/  BPT.TRAP 0x1 ;  /* 0x000000040000795c */ /* 0x000fe20000300000 */
.L_x_27:
[----:B-----5:R-:W-:Y:S01]  /*8d70*/  ISETP.NE.AND P1, PT, R17, RZ, PT ;  /* 0x000000ff1100720c */ /* 0x020fe20003f25270 */
[----:B------:R-:W-:Y:S01]  /*8d80*/  IMAD.U32 R4, RZ, RZ, UR12 ;  /* 0x0000000cff047e24 */ /* 0x000fe2000f8e00ff */
[----:B------:R-:W-:-:S11]  /*8d90*/  UISETP.GT.U32.AND UP0, UPT, UR40, 0x1, UPT ;  /* 0x000000012800788c */ /* 0x000fd6000bf04070 */
[----:B------:R-:W-:-:S04]  /*8da0*/  @P1 IMAD R4, R4, 0x8, R0 ;  /* 0x0000000804041824 */ /* 0x000fc800078e0200 */
[----:B------:R-:W-:-:S05]  /*8db0*/  @P1 VIADD R4, R4, 0x18 ;  /* 0x0000001804041836 */ /* 0x000fca0000000000 */
[----:B------:R-:W-:-:S04]  /*8dc0*/  @P1 PRMT R4, R152, 0x654, R4 ;  /* 0x0000065498041816 */ /* 0x000fc80000000004 */
[----:B------:R0:W-:Y:S01]  /*8dd0*/  @P1 SYNCS.ARRIVE.TRANS64.RED.A1T0 RZ, [R4+URZ], RZ ;  /* 0x000000ff04ff19a7 */ /* 0x0001e2000810043f */
[----:B------:R-:W-:-:S13]  /*8de0*/  PLOP3.LUT P1, PT, PT, PT, UP0, 0x80, 0x0 ;  /* 0x000000000000781c */ /* 0x000fda0003f2f008 */
[----:B0-----:R-:W-:Y:S05]  /*8df0*/  @P1 BRA `(.L_x_28) ;  /* 0x0000000000041947 */ /* 0x001fea0003800000 */
[----:B------:R-:W-:Y:S01]  /*8e00*/  BPT.TRAP 0x1 ;  /* 0x000000040000795c */ /* 0x000fe20000300000 */
.L_x_28:
[----:B------:R-:W-:Y:S02]  /*8e10*/  UISETP.GT.AND UP2, UPT, UR6, 0x1, UPT ;  /* 0x000000010600788c */ /* 0x000fe4000bf44270 */
[----:B------:R-:W-:Y:S02]  /*8e20*/  UIADD3 UR7, UR7, 0x1, URZ ;  /* 0x0000000107077890 */ /* 0x000fe4000fffe03f */
[----:B------:R-:W-:Y:S02]  /*8e30*/  UIADD3 UR12, UR12, 0x1, URZ ;  /* 0x000000010c0c7890 */ /* 0x000fe4000fffe03f */
[----:B------:R-:W-:Y:S01]  /*8e40*/  PLOP3.LUT P1, PT, PT, PT, UP2, 0x80, 0x0 ;  /* 0x000000000000781c */ /* 0x000fe20003f2f028 */
[----:B------:R-:W-:Y:S02]  /*8e50*/  UISETP.NE.AND UP0, UPT, UR7, 0x3, UPT ;  /* 0x000000030700788c */ /* 0x000fe4000bf05270 */
[----:B------:R-:W-:Y:S02]  /*8e60*/  UISETP.NE.AND UP1, UPT, UR12, 0x3, UPT ;  /* 0x000000030c00788c */ /* 0x000fe4000bf25270 */
[----:B------:R-:W-:-:S02]  /*8e70*/  USEL UR8, URZ, 0x1, UP0 ;  /* 0x000000013f087887 */ /* 0x000fc40008000000 */
[----:B------:R-:W-:Y:S02]  /*8e80*/  UIADD3 UR6, UR6, -0x1, URZ ;  /* 0xffffffff06067890 */ /* 0x000fe4000fffe03f */
[----:B------:R-:W-:Y:S02]  /*8e90*/  USEL UR7, UR7, URZ, UP0 ;  /* 0x0000003f07077287 */ /* 0x000fe40008000000 */
[----:B------:R-:W-:Y:S01]  /*8ea0*/  USEL UR12, UR12, URZ, UP1 ;  /* 0x0000003f0c0c7287 */ /* 0x000fe20008800000 */
[----:B------:R-:W-:Y:S01]  /*8eb0*/  LOP3.LUT R3, R3, UR8, RZ, 0x3c, !PT ;  /* 0x0000000803037c12 */ /* 0x000fe2000f8e3cff */
[----:B------:R-:W-:Y:S10]  /*8ec0*/  @P1 BRA `(.L_x_29) ;  /* 0xffffffbc00501947 */ /* 0x000ff4000383ffff */
.L_x_22:
[----:B-----5:R-:W0:Y:S02]  /*8ed0*/  LDC R3, c[0x0][0x28c] ;  /* 0x0000a300ff037b82 */ /* 0x020e240000000800 */
[----:B0-----:R-:W-:-:S13]  /*8ee0*/  ISETP.GE.AND P1, PT, R3, 0x1, PT ;  /* 0x000000010300780c */ /* 0x001fda0003f26270 */
[----:B------:R-:W-:Y:S05]  /*8ef0*/  @!P1 BRA `(.L_x_30) ;  /* 0x0000000000549947 */ /* 0x000fea0003800000 */
[----:B------:R-:W-:Y:S05]  /*8f00*/  @!P0 BRA `(.L_x_31) ;  /* 0x0000000000048947 */ /* 0x000fea0003800000 */
[----:B------:R-:W-:Y:S01]  /*8f10*/  BPT.TRAP 0x1 ;  /* 0x000000040000795c */ /* 0x000fe20000300000 */
.L_x_31:
[----:B------:R-:W-:Y:S01]  /*8f20*/  ISETP.NE.AND P0, PT, R17, RZ, PT ;  /* 0x000000ff1100720c */ /* 0x000fe20003f05270 */
[----:B------:R-:W-:-:S12]  /*8f30*/  BSSY B0, `(.L_x_32) ;  /* 0x000000d000007945 */ /* 0x000fd80003800000 */
[----:B------:R-:W-:Y:S05]  /*8f40*/  @!P0 BRA `(.L_x_33) ;  /* 0x00000000002c8947 */ /* 0x000fea0003800000 */
[----:B------:R-:W-:-:S04]  /*8f50*/  UISETP.LT.AND UP0, UPT, UR44, 0x1, UPT ;  /* 0x000000012c00788c */ /* 0x000fc8000bf01270 */
[----:B------:R-:W-:-:S04]  /*8f60*/  USEL UR6, UR44, 0x1, UP0 ;  /* 0x000000012c067887 */ /* 0x000fc80008000000 */
[----:B------:R-:W-:-:S04]  /*8f70*/  UIADD3 UR6, UR39, UR44, -UR6 ;  /* 0x0000002c27067290 */ /* 0x000fc8000fffe806 */
[----:B------:R-:W-:-:S04]  /*8f80*/  UIMAD.WIDE.U32 UR4, UR6, -0x55555555, URZ ;  /* 0xaaaaaaab060478a5 */ /* 0x000fc8000f8e003f */
[----:B------:R-:W-:-:S04]  /*8f90*/  USHF.R.U32.HI UR4, URZ, 0x1, UR5 ;  /* 0x000000013f047899 */ /* 0x000fc80008011605 */
[----:B------:R-:W-:-:S06]  /*8fa0*/  UIMAD UR6, UR4, -0x3, UR6 ;  /* 0xfffffffd040678a4 */ /* 0x000fcc000f8e0206 */
[----:B------:R-:W-:-:S04]  /*8fb0*/  IMAD.U32 R3, RZ, RZ, UR6 ;  /* 0x00000006ff037e24 */ /* 0x000fc8000f8e00ff */
[----:B------:R-:W-:-:S05]  /*8fc0*/  IMAD R0, R3, 0x8, R0 ;  /* 0x0000000803007824 */ /* 0x000fca00078e0200 */
[----:B------:R-:W-:-:S04]  /*8fd0*/  IADD3 R0, R0, 0x18, RZ ;  /* 0x0000001800007810 */ /* 0x000fc80007ffe0ff */
[----:B------:R-:W-:-:S04]  /*8fe0*/  PRMT R0, R152, 0x654, R0 ;  /* 0x0000065498007816 */ /* 0x000fc80000000000 */
[----:B------:R0:W-:Y:S03]  /*8ff0*/  SYNCS.ARRIVE.TRANS64.RED.A1T0 RZ, [R0+URZ], RZ ;  /* 0x000000ff00ff79a7 */ /* 0x0001e6000810043f */
.L_x_33:
[----:B------:R-:W-:Y:S05]  /*9000*/  BSYNC B0 ;  /* 0x0000000000007941 */ /* 0x000fea0003800000 */
.L_x_32:
[----:B------:R-:W-:-:S06]  /*9010*/  UISETP.GT.U32.AND UP0, UPT, UR40, 0x1, UPT ;  /* 0x000000012800788c */ /* 0x000fcc000bf04070 */
[----:B------:R-:W-:-:S13]  /*9020*/  PLOP3.LUT P0, PT, PT, PT, UP0, 0x80, 0x0 ;  /* 0x000000000000781c */ /* 0x000fda0003f0f008 */
[----:B------:R-:W-:Y:S05]  /*9030*/  @P0 BRA `(.L_x_30) ;  /* 0x0000000000040947 */ /* 0x000fea0003800000 */
[----:B------:R-:W-:Y:S01]  /*9040*/  BPT.TRAP 0x1 ;  /* 0x000000040000795c */ /* 0x000fe20000300000 */
.L_x_30:
[----:B------:R-:W1:Y:S01]  /*9050*/  S2R R8, SR_TID.X ;  /* 0x0000000000087919 */ /* 0x000e620000002100 */
[----:B------:R-:W-:Y:S01]  /*9060*/  IMAD.MOV.U32 R19, RZ, RZ, 0x6540 ;  /* 0x00006540ff137424 */ /* 0x000fe200078e00ff */
[----:B------:R-:W-:Y:S02]  /*9070*/  UIMAD.WIDE UR6, UR41, 0x100, URZ ;  /* 0x00000100290678a5 */ /* 0x000fe4000f8e023f */
[----:B------:R-:W-:Y:S01]  /*9080*/  USHF.R.S32.HI UR10, URZ, 0x1f, UR43 ;  /* 0x0000001f3f0a7899 */ /* 0x000fe2000801142b */
[----:B------:R-:W-:Y:S01]  /*9090*/  ULDC.64 UR8, c[0x0][0x5d0] ;  /* 0x0001740000087ab9 */ /* 0x000fe20000000a00 */
[----:B------:R-:W-:Y:S02]  /*90a0*/  USHF.L.U32 UR41, UR41, 0x8, URZ ;  /* 0x0000000829297899 */ /* 0x000fe4000800063f */
[----:B------:R-:W-:Y:S02]  /*90b0*/  UIMAD UR4, UR10, UR8, URZ ;  /* 0x000000080a0472a4 */ /* 0x000fe4000f8e023f */
[----:B------:R-:W-:-:S02]  /*90c0*/  UIADD3 UR39, UR44, UR39, URZ ;  /* 0x000000272c277290 */ /* 0x000fc4000fffe03f */
[----:B------:R-:W-:Y:S02]  /*90d0*/  UIMAD UR4, UR43, UR9, UR4 ;  /* 0x000000092b0472a4 */ /* 0x000fe4000f8e0204 */
[----:B------:R-:W-:Y:S02]  /*90e0*/  UISETP.GT.U32.AND UP1, UPT, UR39, 0x2, UPT ;  /* 0x000000022700788c */ /* 0x000fe4000bf24070 */
[----:B------:R-:W-:Y:S02]  /*90f0*/  UISETP.GE.U32.AND UP2, UPT, UR44, 0x3, UPT ;  /* 0x000000032c00788c */ /* 0x000fe4000bf46070 */
[----:B------:R-:W-:Y:S01]  /*9100*/  UISETP.LT.U32.AND UP1, UPT, UR44, 0x3, UP1 ;  /* 0x000000032c00788c */ /* 0x000fe20008f21070 */
[--C-:B-1----:R-:W-:Y:S01]  /*9110*/  SHF.R.U32.HI R4, RZ, 0x7, R8.reuse ;  /* 0x00000007ff047819 */ /* 0x102fe20000011608 */
[----:B------:R-:W-:Y:S01]  /*9120*/  IMAD.SHL.U32 R18, R8, 0x2, RZ ;  /* 0x0000000208127824 */ /* 0x000fe200078e00ff */
[----:B------:R-:W-:Y:S02]  /*9130*/  SHF.R.U32.HI R5, RZ, 0x2, R8 ;  /* 0x00000002ff057819 */ /* 0x000fe40000011608 */
[----:B------:R-:W-:-:S02]  /*9140*/  LOP3.LUT R4, R4, 0x1, RZ, 0xc0, !PT ;  /* 0x0000000104047812 */ /* 0x000fc400078ec0ff */
[----:B------:R-:W-:Y:S02]  /*9150*/  LOP3.LUT R6, R8, 0x60, RZ, 0xc0, !PT ;  /* 0x0000006008067812 */ /* 0x000fe400078ec0ff */
[----:B------:R-:W-:Y:S01]  /*9160*/  LOP3.LUT R5, R5, 0x7, RZ, 0xc0, !PT ;  /* 0x0000000705057812 */ /* 0x000fe200078ec0ff */
[----:B------:R-:W-:Y:S01]  /*9170*/  IMAD.SHL.U32 R3, R4, 0x40, RZ ;  /* 0x0000004004037824 */ /* 0x000fe200078e00ff */
[----:B------:R-:W-:Y:S02]  /*9180*/  LOP3.LUT R18, R18, 0x6, RZ, 0xc0, !PT ;  /* 0x0000000612127812 */ /* 0x000fe400078ec0ff */
[----:B------:R-:W-:Y:S02]  /*9190*/  SHF.R.U32.HI R6, RZ, 0x1, R6 ;  /* 0x00000001ff067819 */ /* 0x000fe40000011606 */
[--C-:B------:R-:W-:Y:S02]  /*91a0*/  LOP3.LUT R3, R3, 0x40, R5.reuse, 0xe2, !PT ;  /* 0x0000004003037812 */ /* 0x100fe400078ee205 */
[----:B------:R-:W-:Y:S01]  /*91b0*/  PRMT R18, R18, R19, UR42 ;  /* 0x0000002a12127e16 */ /* 0x000fe20008000013 */
[----:B------:R-:W-:Y:S01]  /*91c0*/  USHF.L.U32 UR42, UR42, 0x8, URZ ;  /* 0x000000082a2a7899 */ /* 0x000fe2000800063f */
[----:B0-----:R-:W-:Y:S01]  /*91d0*/  IADD3 R0, RZ, -R6, -R5 ;  /* 0x80000006ff007210 */ /* 0x001fe20007ffe805 */
[----:B------:R-:W-:Y:S01]  /*91e0*/  IMAD.MOV.U32 R5, RZ, RZ, -0x2 ;  /* 0xfffffffeff057424 */ /* 0x000fe200078e00ff */
[----:B------:R-:W-:Y:S01]  /*91f0*/  LOP3.LUT R3, R3, UR6, R6, 0xfe, !PT ;  /* 0x0000000603037c12 */ /* 0x000fe2000f8efe06 */
[----:B------:R-:W-:Y:S01]  /*9200*/  IMAD.U32 R6, RZ, RZ, UR8 ;  /* 0x00000008ff067e24 */ /* 0x000fe2000f8e00ff */
[----:B------:R-:W-:Y:S01]  /*9210*/  SHF.R.S32.HI R19, RZ, 0x1f, R18 ;  /* 0x0000001fff137819 */ /* 0x000fe20000011412 */
[----:B------:R-:W-:Y:S01]  /*9220*/  ULDC UR8, c[0x0][0x284] ;  /* 0x0000a10000087ab9 */ /* 0x000fe20000000800 */
[----:B------:R-:W-:-:S02]  /*9230*/  IMAD R0, R4, -0x40, R0 ;  /* 0xffffffc004007824 */ /* 0x000fc400078e0200 */
[----:B------:R-:W-:Y:S02]  /*9240*/  IMAD.U32 R4, RZ, RZ, UR8 ;  /* 0x00000008ff047e24 */ /* 0x000fe4000f8e00ff */
[----:B------:R-:W-:-:S03]  /*9250*/  IMAD.WIDE.U32 R6, R6, UR43, R18 ;  /* 0x0000002b06067c25 */ /* 0x000fc6000f8e0012 */
[----:B------:R-:W-:Y:S01]  /*9260*/  IADD3 R164, R4, -UR41, R0 ;  /* 0x8000002904a47c10 */ /* 0x000fe2000fffe000 */
[----:B------:R-:W-:Y:S01]  /*9270*/  VIADD R7, R7, UR4 ;  /* 0x0000000407077c36 */ /* 0x000fe20008000000 */
[----:B------:R-:W-:Y:S01]  /*9280*/  ULDC UR4, c[0x0][0x288] ;  /* 0x0000a20000047ab9 */ /* 0x000fe20000000800 */
[----:B------:R-:W-:Y:S01]  /*9290*/  LOP3.LUT R0, R8, 0x3, RZ, 0xc0, !PT ;  /* 0x0000000308007812 */ /* 0x000fe200078ec0ff */
[----:B------:R-:W-:Y:S01]  /*92a0*/  UISETP.GE.AND UP0, UPT, UR42, UR4, UPT ;  /* 0x000000042a00728c */ /* 0x000fe2000bf06270 */
[----:B------:R0:W-:Y:S03]  /*92b0*/  STL [R1+0x200], R164 ;  /* 0x000200a401007387 */ /* 0x0001e60000100800 */
[----:B------:R-:W-:Y:S01]  /*92c0*/  UISETP.GE.OR UP0, UPT, UR41, UR8, UP0 ;  /* 0x000000082900728c */ /* 0x000fe20008706670 */
[----:B------:R-:W-:Y:S01]  /*92d0*/  IMAD R0, R0, R5, UR4 ;  /* 0x0000000400007e24 */ /* 0x000fe2000f8e0205 */
[----:B------:R-:W-:-:S02]  /*92e0*/  UIMAD.WIDE.U32 UR4, UR39, -0x55555555, URZ ;  /* 0xaaaaaaab270478a5 */ /* 0x000fc4000f8e003f */
[----:B------:R-:W-:Y:S01]  /*92f0*/  USEL UR8, URZ, 0x1, !UP1 ;  /* 0x000000013f087887 */ /* 0x000fe2000c800000 */
[----:B------:R-:W-:Y:S01]  /*9300*/  VIADD R0, R0, -UR42 ;  /* 0x8000002a00007c36 */ /* 0x000fe20008000000 */
[----:B------:R-:W-:Y:S01]  /*9310*/  PLOP3.LUT P0, PT, PT, PT, UP0, 0x80, 0x0 ;  /* 0x000000000000781c */ /* 0x000fe20003f0f008 */
[----:B------:R-:W-:Y:S02]  /*9320*/  USHF.R.U32.HI UR4, URZ, 0x1, UR5 ;  /* 0x000000013f047899 */ /* 0x000fe40008011605 */
[----:B------:R-:W-:Y:S02]  /*9330*/  ULOP3.LUT UR38, UR38, UR8, URZ, 0x3c, !UPT ;  /* 0x0000000826267292 */ /* 0x000fe4000f8e3c3f */
[----:B------:R-:W-:Y:S02]  /*9340*/  UIMAD UR39, UR4, -0x3, UR39 ;  /* 0xfffffffd042778a4 */ /* 0x000fe4000f8e0227 */
[----:B------:R-:W-:Y:S01]  /*9350*/  @UP2 ULOP3.LUT UR38, UR38, 0x1, UR4, 0x78, !UPT ;  /* 0x0000000126262892 */ /* 0x000fe2000f8e7804 */
[----:B------:R-:W-:-:S05]  /*9360*/  UMOV UR41, 0xffffffff ;  /* 0xffffffff00297882 */ /* 0x000fca0000000000 */
[----:B0-----:R-:W-:Y:S06]  /*9370*/  @P0 BRA `(.L_x_34) ;  /* 0x000000fc00ec0947 */ /* 0x001fec0003800000 */
[----:B------:R-:W-:Y:S01]  /*9380*/  FSETP.NEU.AND P0, PT, R16, RZ, PT ;  /* 0x000000ff1000720b */ /* 0x000fe20003f0d000 */
[----:B------:R-:W-:Y:S01]  /*9390*/  ULDC.64 UR8, c[0x0][0x5c8] ;  /* 0x0001720000087ab9 */ /* 0x000fe20000000a00 */
[----:B------:R-:W-:Y:S01]  /*93a0*/  ISETP.GT.AND P1, PT, R164, RZ, PT ;  /* 0x000000ffa400720c */ /* 0x000fe20003f24270 */
[----:B------:R-:W-:Y:S01]  /*93b0*/  UIMAD UR4, UR7, UR8, URZ ;  /* 0x00000008070472a4 */ /* 0x000fe2000f8e023f */
[----:B------:R-:W-:Y:S01]  /*93c0*/  IMAD.U32 R10, RZ, RZ, UR9 ;  /* 0x00000009ff0a7e24 */ /* 0x000fe2000f8e00ff */
[----:B------:R-:W-:Y:S01]  /*93d0*/  BSSY B0, `(.L_x_34) ;  /* 0x0000ff5000007945 */ /* 0x000fe20003800000 */
[----:B------:R-:W-:Y:S01]  /*93e0*/  IMAD.WIDE.U32 R6, R3, UR8, R6 ;  /* 0x0000000803067c25 */ /* 0x000fe2000f8e0006 */
[----:B------:R-:W-:-:S03]  /*93f0*/  ISETP.GT.AND P2, PT, R0, RZ, P1 ;  /* 0x000000ff0000720c */ /* 0x000fc60000f44270 */
[----:B------:R-:W-:-:S04]  /*9400*/  IMAD R10, R3, R10, UR4 ;  /* 0x00000004030a7e24 */ /* 0x000fc8000f8e020a */
[----:B------:R-:W-:Y:S01]  /*9410*/  IMAD.IADD R10, R7, 0x1, R10 ;  /* 0x00000001070a7824 */ /* 0x000fe200078e020a */
[----:B------:R-:W-:Y:S06]  /*9420*/  @!P0 BRA `(.L_x_35) ;  /* 0x000000ac00448947 */ /* 0x000fec0003800000 */
[----:B------:R-:W0:Y:S01]  /*9430*/  LDC.64 R22, c[0x0][0x5b8] ;  /* 0x00016e00ff167b82 */ /* 0x000e220000000a00 */
[----:B------:R-:W2:Y:S01]  /*9440*/  LDL.LU R11, [R1] ;  /* 0x00000000010b7983 */ /* 0x000ea20000300800 */
[----:B------:R-:W-:-:S06]  /*9450*/  ULDC.64 UR4, c[0x0][0x5c0] ;  /* 0x0001700000047ab9 */ /* 0x000fcc0000000a00 */
[----:B------:R-:W1:Y:S08]  /*9460*/  LDC.64 R14, c[0x0][0x5b0] ;  /* 0x00016c00ff0e7b82 */ /* 0x000e700000000a00 */
[----:B------:R-:W3:Y:S01]  /*9470*/  LDC.64 R12, c[0x0][0x5a8] ;  /* 0x00016a00ff0c7b82 */ /* 0x000ee20000000a00 */
[C---:B0-----:R-:W-:Y:S02]  /*9480*/  IMAD R159, R22.reuse, UR10, RZ ;  /* 0x0000000a169f7c24 */ /* 0x041fe4000f8e02ff */
[----:B------:R-:W-:-:S04]  /*9490*/  IMAD.WIDE.U32 R154, R22, UR43, R18 ;  /* 0x0000002b169a7c25 */ /* 0x000fc8000f8e0012 */
[----:B------:R-:W-:Y:S01]  /*94a0*/  IMAD R159, R23, UR43, R159 ;  /* 0x0000002b179f7c24 */ /* 0x000fe2000f8e029f */
[----:B------:R-:W-:Y:S01]  /*94b0*/  MOV R20, R154 ;  /* 0x0000009a00147202 */ /* 0x000fe20000000f00 */
[----:B-1----:R-:W-:Y:S02]  /*94c0*/  IMAD R153, R14, UR7, RZ ;  /* 0x000000070e997c24 */ /* 0x002fe4000f8e02ff */
[----:B------:R-:W-:Y:S02]  /*94d0*/  IMAD.IADD R21, R155, 0x1, R159 ;  /* 0x000000019b157824 */ /* 0x000fe400078e029f */
[C---:B------:R-:W-:Y:S02]  /*94e0*/  IMAD R153, R3.reuse, R15, R153 ;  /* 0x0000000f03997224 */ /* 0x040fe400078e0299 */
[----:B------:R-:W-:-:S04]  /*94f0*/  IMAD.WIDE.U32 R4, R3, R14, R20 ;  /* 0x0000000e03047225 */ /* 0x000fc800078e0014 */
[----:B------:R-:W-:Y:S01]  /*9500*/  IMAD.IADD R5, R5, 0x1, R153 ;  /* 0x0000000105057824 */ /* 0x000fe200078e0299 */
[----:B---3--:R-:W-:-:S04]  /*9510*/  LEA R8, P0, R4, R12, 0x2 ;  /* 0x0000000c04087211 */ /* 0x008fc800078010ff */
[----:B------:R-:W-:-:S05]  /*9520*/  LEA.HI.X R9, R4, R13, R5, 0x2, P0 ;  /* 0x0000000d04097211 */ /* 0x000fca00000f1405 */
[----:B------:R-:W3:Y:S01]  /*9530*/  @P2 LDG.E.LTC128B R23, desc[UR36][R8.64] ;  /* 0x0000002408172981 */ /* 0x000ee2000c1e1920 */
[C---:B------:R-:W-:Y:S01]  /*9540*/  LEA R4, P0, R6.reuse, UR4, 0x2 ;  /* 0x0000000406047c11 */ /* 0x040fe2000f8010ff */
[----:B------:R-:W-:Y:S03]  /*9550*/  BSSY B1, `(.L_x_36) ;  /* 0x0000010000017945 */ /* 0x000fe60003800000 */
[----:B------:R-:W-:Y:S02]  /*9560*/  LEA.HI.X R5, R6, UR5, R10, 0x2, P0 ;  /* 0x0000000506057c11 */ /* 0x000fe400080f140a */
[----:B---3--:R-:W-:-:S05]  /*9570*/  LOP3.LUT R7, R23, 0xffffe000, RZ, 0xc0, !PT ;  /* 0xffffe00017077812 */ /* 0x008fca00078ec0ff */
[----:B------:R-:W-:-:S04]  /*9580*/  FMUL R7, R7, R16 ;  /* 0x0000001007077220 */ /* 0x000fc80000400000 */
[----:B--2---:R-:W-:-:S05]  /*9590*/  FFMA R7, R11, R2, R7 ;  /* 0x000000020b077223 */ /* 0x004fca0000000007 */
[----:B------:R-:W-:-:S05]  /*95a0*/  F2FP.TF32.F32.PACK_B R7, R7 ;  /* 0x00000007ff07723e */ /* 0x000fca00024050ff */
[----:B------:R0:W-:Y:S02]  /*95b0*/  @P2 STG.E desc[UR36][R4.64], R7 ;  /* 0x0000000704002986 */ /* 0x0001e4000c101924 */
[----:B0-----:R-:W-:-:S04]  /*95c0*/  IMAD.WIDE.U32 R6, R3, R14, R18 ;  /* 0x0000000e03067225 */ /* 0x001fc800078e0012 */
[----:B------:R-:W-:Y:S02]  /*95d0*/  IMAD.IADD R7, R153, 0x1, R7 ;  /* 0x0000000199077824 */ /* 0x000fe400078e0207 */
[----:B------:R-:W-:-:S04]  /*95e0*/  IMAD.WIDE.U32 R6, R22, UR43, R6 ;  /* 0x0000002b16067c25 */ /* 0x000fc8000f8e0006 */
[----:B------:R-:W-:Y:S01]  /*95f0*/  IMAD.IADD R7, R159, 0x1, R7 ;  /* 0x000000019f077824 */ /* 0x000fe200078e0207 */
[----:B------:R-:W-:-:S04]  /*9600*/  LEA R10, P0, R6, R12, 0x2 ;  /* 0x0000000c060a7211 */ /* 0x000fc800078010ff */
[----:B------:R-:W-:Y:S02]  /*9610*/  LEA.HI.X R11, R6, R13, R7, 0x2, P0 ;  /* 0x0000000d060b7211 */ /* 0x000fe400000f1407 */
[----:B------:R-:W-:-:S13]  /*9620*/  ISETP.GT.AND P0, PT, R0, 0x1, P1 ;  /* 0x000000010000780c */ /* 0x000fda0000f04270 */
[----:B------:R-:W-:Y:S05]  /*9630*/  @!P0 BRA `(.L_x_37) ;  /* 0x0000000000048947 */ /* 0x000fea0003800000 */
[----:B------:R0:W5:Y:S02]  /*9640*/  LDG.E.LTC128B R23, desc[UR36][R10.64+0x4] ;  /* 0x000004240a177981 */ /* 0x000164000c1e1920 */
.L_x_37:
[----:B------:R-:W-:Y:S05]  /*9650*/  BSYNC B1 ;  /* 0x0000000000017941 */ /* 0x000fea0003800000 */
.L_x_36:
[----:B------:R-:W2:Y:S01]  /*9660*/  LDL.LU R7, [R1+0x4] ;  /* 0x0000040001077983 */ /* 0x000ea20000300800 */
[----:B-----5:R-:W-:Y:S01]  /*9670*/  LOP3.LUT R6, R23, 0xffffe000, RZ, 0xc0, !PT ;  /* 0xffffe00017067812 */ /* 0x020fe200078ec0ff */
[C---:B------:R-:W-:Y:S01]  /*9680*/  IMAD.SHL.U32 R156, R14.reuse, 0x8, RZ ;  /* 0x000000080e9c7824 */ /* 0x040fe200078e00ff */
[----:B------:R-:W-:Y:S01]  /*9690*/  SHF.L.U64.HI R157, R14, 0x3, R15 ;  /* 0x000000030e9d7819 */ /* 0x000fe2000001020f */
[----:B------:R-:W3:Y:S02]  /*96a0*/  LDL.LU R158, [R1+0x8] ;  /* 0x00000800019e7983 */ /* 0x000ee40000300800 */
[----:B------:R-:W-:-:S04]  /*96b0*/  FMUL R6, R6, R16 ;  /* 0x0000001006067220 */ /* 0x000fc80000400000 */
[----:B--2---:R-:W-:-:S05]  /*96c0*/  FFMA R6, R7, R2, R6 ;  /* 0x0000000207067223 */ /* 0x004fca0000000006 */
[----:B------:R-:W-:-:S05]  /*96d0*/  F2FP.TF32.F32.PACK_B R6, R6 ;  /* 0x00000006ff06723e */ /* 0x000fca00024050ff */
[----:B------:R1:W-:Y:S01]  /*96e0*/  @P0 STG.E desc[UR36][R4.64+0x4], R6 ;  /* 0x0000040604000986 */ /* 0x0003e2000c101924 */
[----:B------:R-:W-:-:S04]  /*96f0*/  ISETP.GT.AND P0, PT, R164, 0x8, PT ;  /* 0x00000008a400780c */ /* 0x000fc80003f04270 */
[----:B------:R-:W-:Y:S01]  /*9700*/  ISETP.GT.AND P2, PT, R0, RZ, P0 ;  /* 0x000000ff0000720c */ /* 0x000fe20000744270 */
[----:B-1----:R-:W-:-:S04]  /*9710*/  IMAD.WIDE.U32 R6, R3, R14, R156 ;  /* 0x0000000e03067225 */ /* 0x002fc800078e009c */
[----:B------:R-:W-:Y:S01]  /*9720*/  IMAD.IADD R153, R153, 0x1, R7 ;  /* 0x0000000199997824 */ /* 0x000fe200078e0207 */
[----:B------:R-:W-:-:S05]  /*9730*/  IADD3 R7, P3, R154, R6, RZ ;  /* 0x000000069a077210 */ /* 0x000fca0007f7e0ff */
[----:B------:R-:W-:Y:S01]  /*9740*/  IMAD.X R9, R153, 0x1, R21, P3 ;  /* 0x0000000199097824 */ /* 0x000fe200018e0615 */
[----:B------:R-:W-:-:S04]  /*9750*/  LEA R8, P3, R7, R12, 0x2 ;  /* 0x0000000c07087211 */ /* 0x000fc800078610ff */
[----:B------:R-:W-:-:S05]  /*9760*/  LEA.HI.X R9, R7, R13, R9, 0x2, P3 ;  /* 0x0000000d07097211 */ /* 0x000fca00018f1409 */
[----:B------:R1:W2:Y:S01]  /*9770*/  @P2 LDG.E.LTC128B R23, desc[UR36][R8.64] ;  /* 0x0000002408172981 */ /* 0x0002a2000c1e1920 */
[----:B------:R-:W-:Y:S01]  /*9780*/  IADD3 R6, P3, R18, R6, RZ ;  /* 0x0000000612067210 */ /* 0x000fe20007f7e0ff */
[----:B------:R-:W-:Y:S01]  /*9790*/  IMAD.U32 R161, RZ, RZ, UR8 ;  /* 0x00000008ffa17e24 */ /* 0x000fe2000f8e00ff */
[----:B------:R-:W-:Y:S01]  /*97a0*/  MOV R160, UR9 ;  /* 0x0000000900a07c02 */ /* 0x000fe20008000f00 */
[----:B------:R-:W-:Y:S01]  /*97b0*/  BSSY B1, `(.L_x_38) ;  /* 0x0000013000017945 */ /* 0x000fe20003800000 */
[----:B------:R-:W-:Y:S01]  /*97c0*/  ISETP.GT.AND P4, PT, R0, 0x1, P0 ;  /* 0x000000010000780c */ /* 0x000fe20000784270 */
[----:B------:R-:W-:Y:S02]  /*97d0*/  IMAD.X R7, R19, 0x1, R153, P3 ;  /* 0x0000000113077824 */ /* 0x000fe400018e0699 */
[----:B------:R-:W-:Y:S02]  /*97e0*/  IMAD.SHL.U32 R161, R161, 0x20, RZ ;  /* 0x00000020a1a17824 */ /* 0x000fe400078e00ff */
[----:B------:R-:W-:-:S04]  /*97f0*/  IMAD.WIDE.U32 R6, R22, UR43, R6 ;  /* 0x0000002b16067c25 */ /* 0x000fc8000f8e0006 */
[----:B------:R-:W-:Y:S01]  /*9800*/  IMAD.IADD R7, R159, 0x1, R7 ;  /* 0x000000019f077824 */ /* 0x000fe200078e0207 */
[----:B-1----:R-:W-:-:S04]  /*9810*/  LEA R8, P3, R6, R12, 0x2 ;  /* 0x0000000c06087211 */ /* 0x002fc800078610ff */
[----:B------:R-:W-:Y:S01]  /*9820*/  LEA.HI.X R9, R6, R13, R7, 0x2, P3 ;  /* 0x0000000d06097211 */ /* 0x000fe200018f1407 */
[----:B------:R-:W-:-:S05]  /*9830*/  IMAD.U32 R6, RZ, RZ, UR8 ;  /* 0x00000008ff067e24 */ /* 0x000fca000f8e00ff */
[----:B------:R-:W-:Y:S02]  /*9840*/  SHF.L.U64.HI R160, R6, 0x5, R160 ;  /* 0x0000000506a07819 */ /* 0x000fe400000102a0 */
[----:B------:R-:W-:-:S05]  /*9850*/  IADD3 R6, P3, R161, R4, RZ ;  /* 0x00000004a1067210 */ /* 0x000fca0007f7e0ff */
[----:B------:R-:W-:Y:S01]  /*9860*/  IMAD.X R7, R160, 0x1, R5, P3 ;  /* 0x00000001a0077824 */ /* 0x000fe200018e0605 */
[----:B--2---:R-:W-:-:S05]  /*9870*/  LOP3.LUT R153, R23, 0xffffe000, RZ, 0xc0, !PT ;  /* 0xffffe00017997812 */ /* 0x004fca00078ec0ff */
[----:B------:R-:W-:-:S04]  /*9880*/  FMUL R153, R153, R16 ;  /* 0x0000001099997220 */ /* 0x000fc80000400000 */
[----:B---3--:R-:W-:-:S05]  /*9890*/  FFMA R153, R158, R2, R153 ;  /* 0x000000029e997223 */ /* 0x008fca0000000099 */
[----:B------:R-:W-:-:S05]  /*98a0*/  F2FP.TF32.F32.PACK_B R153, R153 ;  /* 0x00000099ff99723e */ /* 0x000fca00024050ff */
[----:B------:R1:W-:Y:S01]  /*98b0*/  @P2 STG.E desc[UR36][R6.64], R153 ;  /* 0x0000009906002986 */ /* 0x0003e2000c101924 */
[----:B------:R-:W-:Y:S05]  /*98c0*/  @!P4 BRA `(.L_x_39) ;  /* 0x000000000004c947 */ /* 0x000fea0003800000 */
[----:B------:R2:W5:Y:S02]  /*98d0*/  LDG.E.LTC128B R23, desc[UR36][R8.64+0x4] ;  /* 0x0000042408177981 */ /* 0x000564000c1e1920 */
.L_x_39:
[----:B------:R-:W-:Y:S05]  /*98e0*/  BSYNC B1 ;  /* 0x0000000000017941 */ /* 0x000fea0003800000 */
.L_x_38:
[----:B------:R-:W3:Y:S01]  /*98f0*/  LDL.LU R158, [R1+0xc] ;  /* 0x00000c00019e7983 */ /* 0x000ee20000300800 */
[----:B-1---5:R-:W-:Y:S01]  /*9900*/  LOP3.LUT R153, R23, 0xffffe000, RZ, 0xc0, !PT ;  /* 0xffffe00017997812 */ /* 0x022fe200078ec0ff */
[----:B------:R-:W-:Y:S01]  /*9910*/  BSSY B1, `(.L_x_40) ;  /* 0x0000009000017945 */ /* 0x000fe20003800000 */
[----:B------:R-:W-:-:S03]  /*9920*/  ISETP.GT.AND P2, PT, R0, 0x8, P1 ;  /* 0x000000080000780c */ /* 0x000fc60000f44270 */
[----:B------:R-:W-:-:S04]  /*9930*/  FMUL R153, R153, R16 ;  /* 0x0000001099997220 */ /* 0x000fc80000400000 */
[----:B---3--:R-:W-:-:S05]  /*9940*/  FFMA R153, R158, R2, R153 ;  /* 0x000000029e997223 */ /* 0x008fca0000000099 */
[----:B------:R-:W-:-:S05]  /*9950*/  F2FP.TF32.F32.PACK_B R153, R153 ;  /* 0x00000099ff99723e */ /* 0x000fca00024050ff */
[----:B------:R1:W-:Y:S02]  /*9960*/  @P4 STG.E desc[UR36][R6.64+0x4], R153 ;  /* 0x0000049906004986 */ /* 0x0003e4000c101924 */
[----:B-1----:R-:W-:Y:S01]  /*9970*/  IMAD.MOV.U32 R153, RZ, RZ, R23 ;  /* 0x000000ffff997224 */ /* 0x002fe200078e0017 */
[----:B------:R-:W-:Y:S06]  /*9980*/  @!P2 BRA `(.L_x_41) ;  /* 0x000000000004a947 */ /* 0x000fec0003800000 */
[----:B------:R1:W5:Y:S02]  /*9990*/  LDG.E.LTC128B R153, desc[UR36][R10.64+0x20] ;  /* 0x000020240a997981 */ /* 0x000364000c1e1920 */
.L_x_41:
[----:B------:R-:W-:Y:S05]  /*99a0*/  BSYNC B1 ;  /* 0x0000000000017941 */ /* 0x000fea0003800000 */
.L_x_40:
[----:B------:R-:W3:Y:S01]  /*99b0*/  LDL.LU R158, [R1+0x10] ;  /* 0x00001000019e7983 */ /* 0x000ee20000300800 */
[----:B-----5:R-:W-:Y:S01]  /*99c0*/  LOP3.LUT R23, R153, 0xffffe000, RZ, 0xc0, !PT ;  /* 0xffffe00099177812 */ /* 0x020fe200078ec0ff */
[----:B------:R-:W-:Y:S01]  /*99d0*/  BSSY B1, `(.L_x_42) ;  /* 0x0000008000017945 */ /* 0x000fe20003800000 */
[----:B------:R-:W-:-:S03]  /*99e0*/  ISETP.GT.AND P3, PT, R0, 0x9, P1 ;  /* 0x000000090000780c */ /* 0x000fc60000f64270 */
[----:B------:R-:W-:-:S04]  /*99f0*/  FMUL R23, R23, R16 ;  /* 0x0000001017177220 */ /* 0x000fc80000400000 */
[----:B---3--:R-:W-:-:S05]  /*9a00*/  FFMA R23, R158, R2, R23 ;  /* 0x000000029e177223 */ /* 0x008fca0000000017 */
[----:B------:R-:W-:-:S05]  /*9a10*/  F2FP.TF32.F32.PACK_B R23, R23 ;  /* 0x00000017ff17723e */ /* 0x000fca00024050ff */
[----:B------:R3:W-:Y:S01]  /*9a20*/  @P2 STG.E desc[UR36][R4.64+0x20], R23 ;  /* 0x0000201704002986 */ /* 0x0007e2000c101924 */
[----:B------:R-:W-:Y:S05]  /*9a30*/  @!P3 BRA `(.L_x_43) ;  /* 0x000000000004b947 */ /* 0x000fea0003800000 */
[----:B------:R4:W5:Y:S02]  /*9a40*/  LDG.E.LTC128B R153, desc[UR36][R10.64+0x24] ;  /* 0x000024240a997981 */ /* 0x000964000c1e1920 */
.L_x_43:
[----:B------:R-:W-:Y:S05]  /*9a50*/  BSYNC B1 ;  /* 0x0000000000017941 */ /* 0x000fea0003800000 */
.L_x_42:
[----:B------:R-:W2:Y:S01]  /*9a60*/  LDL.LU R158, [R1+0x14] ;  /* 0x00001400019e7983 */ /* 0x000ea20000300800 */
[----:B---3-5:R-:W-:Y:S01]  /*9a70*/  LOP3.LUT R23, R153, 0xffffe000, RZ, 0xc0, !PT ;  /* 0xffffe00099177812 */ /* 0x028fe200078ec0ff */
[----:B------:R-:W-:Y:S01]  /*9a80*/  BSSY B1, `(.L_x_44) ;  /* 0x0000008000017945 */ /* 0x000fe20003800000 */
[----:B------:R-:W-:-:S03]  /*9a90*/  ISETP.GT.AND P2, PT, R0, 0x8, P0 ;  /* 0x000000080000780c */ /* 0x000fc60000744270 */
[----:B------:R-:W-:-:S04]  /*9aa0*/  FMUL R23, R23, R16 ;  /* 0x0000001017177220 */ /* 0x000fc80000400000 */
[----:B--2---:R-:W-:-:S05]  /*9ab0*/  FFMA R23, R158, R2, R23 ;  /* 0x000000029e177223 */ /* 0x004fca0000000017 */
[----:B------:R-:W-:-:S05]  /*9ac0*/  F2FP.TF32.F32.PACK_B R23, R23 ;  /* 0x00000017ff17723e */ /* 0x000fca00024050ff */
[----:B------:R2:W-:Y:S01]  /*9ad0*/  @P3 STG.E desc[UR36][R4.64+0x24], R23 ;  /* 0x0000241704003986 */ /* 0x0005e2000c101924 */
[----:B------:R-:W-:Y:S05]  /*9ae0*/  @!P2 BRA `(.L_x_45) ;  /* 0x000000000004a947 */ /* 0x000fea0003800000 */
[----:B------:R3:W5:Y:S02]  /*9af0*/  LDG.E.LTC128B R153, desc[UR36][R8.64+0x20] ;  /* 0x0000202408997981 */ /* 0x000764000c1e1920 */
.L_x_45:
[----:B------:R-:W-:Y:S05]  /*9b00*/  BSYNC B1 ;  /* 0x0000000000017941 */ /* 0x000fea0003800000 */
.L_x_44:
[----:B------:R-:W4:Y:S01]  /*9b10*/  LDL.LU R158, [R1+0x18] ;  /* 0x00001800019e7983 */ /* 0x000f220000300800 */
[----:B--2--5:R-:W-:Y:S01]  /*9b20*/  LOP3.LUT R23, R153, 0xffffe000, RZ, 0xc0, !PT ;  /* 0xffffe00099177812 */ /* 0x024fe200078ec0ff */
[----:B------:R-:W-:Y:S01]  /*9b30*/  BSSY B1, `(.L_x_46) ;  /* 0x0000008000017945 */ /* 0x000fe20003800000 */
[----:B------:R-:W-:-:S03]  /*9b40*/  ISETP.GT.AND P3, PT, R0, 0x9, P0 ;  /* 0x000000090000780c */ /* 0x000fc60000764270 */
[----:B------:R-:W-:-:S04]  /*9b50*/  FMUL R23, R23, R16 ;  /* 0x0000001017177220 */ /* 0x000fc80000400000 */
[----:B----4-:R-:W-:-:S05]  /*9b60*/  FFMA R23, R158, R2, R23 ;  /* 0x000000029e177223 */ /* 0x010fca0000000017 */
[----:B------:R-:W-:-:S05]  /*9b70*/  F2FP.TF32.F32.PACK_B R23, R23 ;  /* 0x00000017ff17723e */ /* 0x000fca00024050ff */
[----:B------:R2:W-:Y:S01]  /*9b80*/  @P2 STG.E desc[UR36][R6.64+0x20], R23 ;  /* 0x0000201706002986 */ /* 0x0005e2000c101924 */
[----:B------:R-:W-:Y:S05]  /*9b90*/  @!P3 BRA `(.L_x_47) ;  /* 0x000000000004b947 */ /* 0x000fea0003800000 */
[----:B------:R4:W5:Y:S02]  /*9ba0*/  LDG.E.LTC128B R153, desc[UR36][R8.64+0x24] ;  /* 0x0000242408997981 */ /* 0x000964000c1e1920 */
.L_x_47:
[----:B------:R-:W-:Y:S05]  /*9bb0*/  BSYNC B1 ;  /* 0x0000000000017941 */ /* 0x000fea0003800000 */
.L_x_46:
[----:B------:R-:W3:Y:S01]  /*9bc0*/  LDL.LU R158, [R1+0x1c] ;  /* 0x00001c00019e7983 */ /* 0x000ee20000300800 */
[----:B--2--5:R-:W-:Y:S01]  /*9bd0*/  LOP3.LUT R23, R153, 0xffffe000, RZ, 0xc0, !PT ;  /* 0xffffe00099177812 */ /* 0x024fe200078ec0ff */
        /* <DEDUP_REMOVED lines=8> */
.L_x_49:
[----:B------:R-:W-:Y:S05]  /*9c60*/  BSYNC B1 ;  /* 0x0000000000017941 */ /* 0x000fea0003800000 */
.L_x_48:
        /* <DEDUP_REMOVED lines=10> */
.L_x_51:
[----:B------:R-:W-:Y:S05]  /*9d10*/  BSYNC B1 ;  /* 0x0000000000017941 */ /* 0x000fea0003800000 */
.L_x_50:
        /* <DEDUP_REMOVED lines=10> */
.L_x_53:
[----:B------:R-:W-:Y:S05]  /*9dc0*/  BSYNC B1 ;  /* 0x0000000000017941 */ /* 0x000fea0003800000 */
.L_x_52:
        /* <DEDUP_REMOVED lines=10> */
.L_x_55:
[----:B------:R-:W-:Y:S05]  /*9e70*/  BSYNC B1 ;  /* 0x0000000000017941 */ /* 0x000fea0003800000 */
.L_x_54:
        /* <DEDUP_REMOVED lines=10> */
.L_x_57:
[----:B------:R-:W-:Y:S05]  /*9f20*/  BSYNC B1 ;  /* 0x0000000000017941 */ /* 0x000fea0003800000 */
.L_x_56:
        /* <DEDUP_REMOVED lines=10> */
.L_x_59:
[----:B------:R-:W-:Y:S05]  /*9fd0*/  BSYNC B1 ;  /* 0x0000000000017941 */ /* 0x000fea0003800000 */
.L_x_58:
        /* <DEDUP_REMOVED lines=10> */
.L_x_61:
[----:B------:R-:W-:Y:S05]  /*a080*/  BSYNC B1 ;  /* 0x0000000000017941 */ /* 0x000fea0003800000 */
.L_x_60:
        /* <DEDUP_REMOVED lines=10> */
.L_x_63:
[----:B------:R-:W-:Y:S05]  /*a130*/  BSYNC B1 ;  /* 0x0000000000017941 */ /* 0x000fea0003800000 */
.L_x_62:
        /* <DEDUP_REMOVED lines=10> */
.L_x_65:
[----:B------:R-:W-:Y:S05]  /*a1e0*/  BSYNC B1 ;  /* 0x0000000000017941 */ /* 0x000fea0003800000 */
.L_x_64:
        /* <DEDUP_REMOVED lines=10> */
.L_x_67:
[----:B------:R-:W-:Y:S05]  /*a290*/  BSYNC B1 ;  /* 0x0000000000017941 */ /* 0x000fea0003800000 */
.L_x_66:
        /* <DEDUP_REMOVED lines=10> */
.L_x_69:
[----:B------:R-:W-:Y:S05]  /*a340*/  BSYNC B1 ;  /* 0x0000000000017941 */ /* 0x000fea0003800000 */
.L_x_68:
        /* <DEDUP_REMOVED lines=10> */
.L_x_71:
[----:B------:R-:W-:Y:S05]  /*a3f0*/  BSYNC B1 ;  /* 0x0000000000017941 */ /* 0x000fea0003800000 */
.L_x_70:
        /* <DEDUP_REMOVED lines=10> */
.L_x_73:
[----:B------:R-:W-:Y:S05]  /*a4a0*/  BSYNC B1 ;  /* 0x0000000000017941 */ /* 0x000fea0003800000 */
.L_x_72:
        /* <DEDUP_REMOVED lines=10> */
.L_x_75:
[----:B------:R-:W-:Y:S05]  /*a550*/  BSYNC B1 ;  /* 0x0000000000017941 */ /* 0x000fea0003800000 */
.L_x_74:
        /* <DEDUP_REMOVED lines=10> */
.L_x_77:
[----:B------:R-:W-:Y:S05]  /*a600*/  BSYNC B1 ;  /* 0x0000000000017941 */ /* 0x000fea0003800000 */
.L_x_76:
        /* <DEDUP_REMOVED lines=10> */
.L_x_79:
[----:B------:R-:W-:Y:S05]  /*a6b0*/  BSYNC B1 ;  /* 0x0000000000017941 */ /* 0x000fea0003800000 */
.L_x_78:
        /* <DEDUP_REMOVED lines=10> */
.L_x_81:
[----:B------:R-:W-:Y:S05]  /*a760*/  BSYNC B1 ;  /* 0x0000000000017941 */ /* 0x000fea0003800000 */
.L_x_80:
        /* <DEDUP_REMOVED lines=10> */
.L_x_83:
[----:B------:R-:W-:Y:S05]  /*a810*/  BSYNC B1 ;  /* 0x0000000000017941 */ /* 0x000fea0003800000 */
.L_x_82:
        /* <DEDUP_REMOVED lines=10> */
.L_x_85:
[----:B------:R-:W-:Y:S05]  /*a8c0*/  BSYNC B1 ;  /* 0x0000000000017941 */ /* 0x000fea0003800000 */
.L_x_84:
        /* <DEDUP_REMOVED lines=10> */
.L_x_87:
[----:B------:R-:W-:Y:S05]  /*a970*/  BSYNC B1 ;  /* 0x0000000000017941 */ /* 0x000fea0003800000 */
.L_x_86:
        /* <DEDUP_REMOVED lines=10> */
.L_x_89:
[----:B------:R-:W-:Y:S05]  /*aa20*/  BSYNC B1 ;  /* 0x0000000000017941 */ /* 0x000fea0003800000 */
.L_x_88:
        /* <DEDUP_REMOVED lines=10> */
.L_x_91:
[----:B------:R-:W-:Y:S05]  /*aad0*/  BSYNC B1 ;  /* 0x0000000000017941 */ /* 0x000fea0003800000 */
.L_x_90:
        /* <DEDUP_REMOVED lines=10> */
.L_x_93:
[----:B------:R-:W-:Y:S05]  /*ab80*/  BSYNC B1 ;  /* 0x0000000000017941 */ /* 0x000fea0003800000 */
.L_x_92:
        /* <DEDUP_REMOVED lines=10> */
.L_x_95:
[----:B------:R-:W-:Y:S05]  /*ac30*/  BSYNC B1 ;  /* 0x0000000000017941 */ /* 0x000fea0003800000 */
.L_x_94:
        /* <DEDUP_REMOVED lines=10> */
.L_x_97:
[----:B------:R-:W-:Y:S05]  /*ace0*/  BSYNC B1 ;  /* 0x0000000000017941 */ /* 0x000fea0003800000 */
.L_x_96:
        /* <DEDUP_REMOVED lines=10> */
.L_x_99:
[----:B------:R-:W-:Y:S05]  /*ad90*/  BSYNC B1 ;  /* 0x0000000000017941 */ /* 0x000fea0003800000 */
.L_x_98:
        /* <DEDUP_REMOVED lines=10> */
.L_x_101:
[----:B------:R-:W-:Y:S05]  /*ae40*/  BSYNC B1 ;  /* 0x0000000000017941 */ /* 0x000fea0003800000 */
.L_x_100:
        /* <DEDUP_REMOVED lines=10> */
.L_x_103:
[----:B------:R-:W-:Y:S05]  /*aef0*/  BSYNC B1 ;  /* 0x0000000000017941 */ /* 0x000fea0003800000 */
.L_x_102:
        /* <DEDUP_REMOVED lines=10> */
.L_x_105:
[----:B------:R-:W-:Y:S05]  /*afa0*/  BSYNC B1 ;  /* 0x0000000000017941 */ /* 0x000fea0003800000 */
.L_x_104:
        /* <DEDUP_REMOVED lines=10> */
.L_x_107:
[----:B------:R-:W-:Y:S05]  /*b050*/  BSYNC B1 ;  /* 0x0000000000017941 */ /* 0x000fea0003800000 */
.L_x_106:
        /* <DEDUP_REMOVED lines=10> */
.L_x_109:
[----:B------:R-:W-:Y:S05]  /*b100*/  BSYNC B1 ;  /* 0x0000000000017941 */ /* 0x000fea0003800000 */
.L_x_108:
        /* <DEDUP_REMOVED lines=10> */
.L_x_111:
[----:B------:R-:W-:Y:S05]  /*b1b0*/  BSYNC B1 ;  /* 0x0000000000017941 */ /* 0x000fea0003800000 */
.L_x_110:
        /* <DEDUP_REMOVED lines=10> */
.L_x_113:
[----:B------:R-:W-:Y:S05]  /*b260*/  BSYNC B1 ;  /* 0x0000000000017941 */ /* 0x000fea0003800000 */
.L_x_112:
        /* <DEDUP_REMOVED lines=10> */
.L_x_115:
[----:B------:R-:W-:Y:S05]  /*b310*/  BSYNC B1 ;  /* 0x0000000000017941 */ /* 0x000fea0003800000 */
.L_x_114:
        /* <DEDUP_REMOVED lines=10> */
.L_x_117:
[----:B------:R-:W-:Y:S05]  /*b3c0*/  BSYNC B1 ;  /* 0x0000000000017941 */ /* 0x000fea0003800000 */
.L_x_116:
        /* <DEDUP_REMOVED lines=10> */
.L_x_119:
[----:B------:R-:W-:Y:S05]  /*b470*/  BSYNC B1 ;  /* 0x0000000000017941 */ /* 0x000fea0003800000 */
.L_x_118:
        /* <DEDUP_REMOVED lines=10> */
.L_x_121:
[----:B------:R-:W-:Y:S05]  /*b520*/  BSYNC B1 ;  /* 0x0000000000017941 */ /* 0x000fea0003800000 */
.L_x_120:
        /* <DEDUP_REMOVED lines=10> */
.L_x_123:
[----:B------:R-:W-:Y:S05]  /*b5d0*/  BSYNC B1 ;  /* 0x0000000000017941 */ /* 0x000fea0003800000 */
.L_x_122:
        /* <DEDUP_REMOVED lines=10> */
.L_x_125:
[----:B------:R-:W-:Y:S05]  /*b680*/  BSYNC B1 ;  /* 0x0000000000017941 */ /* 0x000fea0003800000 */
.L_x_124:
        /* <DEDUP_REMOVED lines=10> */
.L_x_127:
[----:B------:R-:W-:Y:S05]  /*b730*/  BSYNC B1 ;  /* 0x0000000000017941 */ /* 0x000fea0003800000 */
.L_x_126:
        /* <DEDUP_REMOVED lines=10> */
.L_x_129:
[----:B------:R-:W-:Y:S05]  /*b7e0*/  BSYNC B1 ;  /* 0x0000000000017941 */ /* 0x000fea0003800000 */
.L_x_128:
[----:B--2---:R-:W2:Y:S01]  /*b7f0*/  LDL.LU R23, [R1+0xc0] ;  /* 0x0000c00001177983 */ /* 0x004ea20000300800 */
[----:B-----5:R-:W-:Y:S01]  /*b800*/  LOP3.LUT R158, R153, 0xffffe000, RZ, 0xc0, !PT ;  /* 0xffffe000999e7812 */ /* 0x020fe200078ec0ff */
[----:B------:R-:W-:Y:S01]  /*b810*/  BSSY B1, `(.L_x_130) ;  /* 0x0000009000017945 */ /* 0x000fe20003800000 */
[----:B------:R-:W-:-:S03]  /*b820*/  ISETP.GT.AND P3, PT, R0, 0x61, P1 ;  /* 0x000000610000780c */ /* 0x000fc60000f64270 */
[----:B------:R-:W-:-:S04]  /*b830*/  FMUL R158, R158, R16 ;  /* 0x000000109e9e7220 */ /* 0x000fc80000400000 */
[----:B--2---:R-:W-:Y:S01]  /*b840*/  FFMA R158, R23, R2, R158 ;  /* 0x00000002179e7223 */ /* 0x004fe2000000009e */
[----:B------:R-:W-:-:S04]  /*b850*/  IMAD.MOV.U32 R23, RZ, RZ, R153 ;  /* 0x000000ffff177224 */ /* 0x000fc800078e0099 */
[----:B------:R-:W-:-:S05]  /*b860*/  F2FP.TF32.F32.PACK_B R158, R158 ;  /* 0x0000009eff9e723e */ /* 0x000fca00024050ff */
[----:B------:R2:W-:Y:S01]  /*b870*/  @P2 STG.E desc[UR36][R4.64+0x180], R158 ;  /* 0x0001809e04002986 */ /* 0x0005e2000c101924 */
[----:B------:R-:W-:Y:S05]  /*b880*/  @!P3 BRA `(.L_x_131) ;  /* 0x000000000004b947 */ /* 0x000fea0003800000 */
[----:B------:R0:W5:Y:S02]  /*b890*/  LDG.E.LTC128B R23, desc[UR36][R10.64+0x184] ;  /* 0x000184240a177981 */ /* 0x000164000c1e1920 */
.L_x_131:
[----:B------:R-:W-:Y:S05]  /*b8a0*/  BSYNC B1 ;  /* 0x0000000000017941 */ /* 0x000fea0003800000 */
.L_x_130:
[----:B--2---:R-:W2:Y:S01]  /*b8b0*/  LDL.LU R158, [R1+0xc4] ;  /* 0x0000c400019e7983 */ /* 0x004ea20000300800 */
[----:B-----5:R-:W-:Y:S01]  /*b8c0*/  LOP3.LUT R153, R23, 0xffffe000, RZ, 0xc0, !PT ;  /* 0xffffe00017997812 */ /* 0x020fe200078ec0ff */
        /* <DEDUP_REMOVED lines=8> */
.L_x_133:
[----:B------:R-:W-:Y:S05]  /*b950*/  BSYNC B1 ;  /* 0x0000000000017941 */ /* 0x000fea0003800000 */
.L_x_132:
        /* <DEDUP_REMOVED lines=10> */
.L_x_135:
[----:B------:R-:W-:Y:S05]  /*ba00*/  BSYNC B1 ;  /* 0x0000000000017941 */ /* 0x000fea0003800000 */
.L_x_134:
        /* <DEDUP_REMOVED lines=10> */
.L_x_137:
[----:B------:R-:W-:Y:S05]  /*bab0*/  BSYNC B1 ;  /* 0x0000000000017941 */ /* 0x000fea0003800000 */
.L_x_136:
        /* <DEDUP_REMOVED lines=10> */
.L_x_139:
[----:B------:R-:W-:Y:S05]  /*bb60*/  BSYNC B1 ;  /* 0x0000000000017941 */ /* 0x000fea0003800000 */
.L_x_138:
        /* <DEDUP_REMOVED lines=10> */
.L_x_141:
[----:B------:R-:W-:Y:S05]  /*bc10*/  BSYNC B1 ;  /* 0x0000000000017941 */ /* 0x000fea0003800000 */
.L_x_140:
        /* <DEDUP_REMOVED lines=10> */
.L_x_143:
[----:B------:R-:W-:Y:S05]  /*bcc0*/  BSYNC B1 ;  /* 0x0000000000017941 */ /* 0x000fea0003800000 */
.L_x_142:
        /* <DEDUP_REMOVED lines=10> */
.L_x_145:
[----:B------:R-:W-:Y:S05]  /*bd70*/  BSYNC B1 ;  /* 0x0000000000017941 */ /* 0x000fea0003800000 */
.L_x_144:
        /* <DEDUP_REMOVED lines=10> */
.L_x_147:
[----:B------:R-:W-:Y:S05]  /*be20*/  BSYNC B1 ;  /* 0x0000000000017941 */ /* 0x000fea0003800000 */
.L_x_146:
        /* <DEDUP_REMOVED lines=10> */
.L_x_149:
[----:B------:R-:W-:Y:S05]  /*bed0*/  BSYNC B1 ;  /* 0x0000000000017941 */ /* 0x000fea0003800000 */
.L_x_148:
        /* <DEDUP_REMOVED lines=10> */
.L_x_151:
[----:B------:R-:W-:Y:S05]  /*bf80*/  BSYNC B1 ;  /* 0x0000000000017941 */ /* 0x000fea0003800000 */
.L_x_150:
        /* <DEDUP_REMOVED lines=10> */
.L_x_153:
[----:B------:R-:W-:Y:S05]  /*c030*/  BSYNC B1 ;  /* 0x0000000000017941 */ /* 0x000fea0003800000 */
.L_x_152:
        /* <DEDUP_REMOVED lines=10> */
.L_x_155:
[----:B------:R-:W-:Y:S05]  /*c0e0*/  BSYNC B1 ;  /* 0x0000000000017941 */ /* 0x000fea0003800000 */
.L_x_154:
        /* <DEDUP_REMOVED lines=10> */
.L_x_157:
[----:B------:R-:W-:Y:S05]  /*c190*/  BSYNC B1 ;  /* 0x0000000000017941 */ /* 0x000fea0003800000 */
.L_x_156:
        /* <DEDUP_REMOVED lines=10> */
.L_x_159:
[----:B------:R-:W-:Y:S05]  /*c240*/  BSYNC B1 ;  /* 0x0000000000017941 */ /* 0x000fea0003800000 */
.L_x_158:
        /* <DEDUP_REMOVED lines=10> */
.L_x_161:
[----:B------:R-:W-:Y:S05]  /*c2f0*/  BSYNC B1 ;  /* 0x0000000000017941 */ /* 0x000fea0003800000 */
.L_x_160:
        /* <DEDUP_REMOVED lines=10> */
.L_x_163:
[----:B------:R-:W-:Y:S05]  /*c3a0*/  BSYNC B1 ;  /* 0x0000000000017941 */ /* 0x000fea0003800000 */
.L_x_162:
        /* <DEDUP_REMOVED lines=10> */
.L_x_165:
[----:B------:R-:W-:Y:S05]  /*c450*/  BSYNC B1 ;  /* 0x0000000000017941 */ /* 0x000fea0003800000 */
.L_x_164:
        /* <DEDUP_REMOVED lines=10> */
.L_x_167:
[----:B------:R-:W-:Y:S05]  /*c500*/  BSYNC B1 ;  /* 0x0000000000017941 */ /* 0x000fea0003800000 */
.L_x_166:
        /* <DEDUP_REMOVED lines=10> */
.L_x_169:
[----:B------:R-:W-:Y:S05]  /*c5b0*/  BSYNC B1 ;  /* 0x0000000000017941 */ /* 0x000fea0003800000 */
.L_x_168:
        /* <DEDUP_REMOVED lines=10> */
.L_x_171:
[----:B------:R-:W-:Y:S05]  /*c660*/  BSYNC B1 ;  /* 0x0000000000017941 */ /* 0x000fea0003800000 */
.L_x_170:
        /* <DEDUP_REMOVED lines=10> */
.L_x_173:
[----:B------:R-:W-:Y:S05]  /*c710*/  BSYNC B1 ;  /* 0x0000000000017941 */ /* 0x000fea0003800000 */
.L_x_172:
        /* <DEDUP_REMOVED lines=10> */
.L_x_175:
[----:B------:R-:W-:Y:S05]  /*c7c0*/  BSYNC B1 ;  /* 0x0000000000017941 */ /* 0x000fea0003800000 */
.L_x_174:
        /* <DEDUP_REMOVED lines=10> */
.L_x_177:
[----:B------:R-:W-:Y:S05]  /*c870*/  BSYNC B1 ;  /* 0x0000000000017941 */ /* 0x000fea0003800000 */
.L_x_176:
        /* <DEDUP_REMOVED lines=10> */
.L_x_179:
[----:B------:R-:W-:Y:S05]  /*c920*/  BSYNC B1 ;  /* 0x0000000000017941 */ /* 0x000fea0003800000 */
.L_x_178:
        /* <DEDUP_REMOVED lines=10> */
.L_x_181:
[----:B------:R-:W-:Y:S05]  /*c9d0*/  BSYNC B1 ;  /* 0x0000000000017941 */ /* 0x000fea0003800000 */
.L_x_180:
        /* <DEDUP_REMOVED lines=10> */
.L_x_183:
[----:B------:R-:W-:Y:S05]  /*ca80*/  BSYNC B1 ;  /* 0x0000000000017941 */ /* 0x000fea0003800000 */
.L_x_182:
        /* <DEDUP_REMOVED lines=10> */
.L_x_185:
[----:B------:R-:W-:Y:S05]  /*cb30*/  BSYNC B1 ;  /* 0x0000000000017941 */ /* 0x000fea0003800000 */
.L_x_184:
        /* <DEDUP_REMOVED lines=10> */
.L_x_187:
[----:B------:R-:W-:Y:S05]  /*cbe0*/  BSYNC B1 ;  /* 0x0000000000017941 */ /* 0x000fea0003800000 */
.L_x_186:
        /* <DEDUP_REMOVED lines=10> */
.L_x_189:
[----:B------:R-:W-:Y:S05]  /*cc90*/  BSYNC B1 ;  /* 0x0000000000017941 */ /* 0x000fea0003800000 */
.L_x_188:
        /* <DEDUP_REMOVED lines=10> */
.L_x_191:
[----:B------:R-:W-:Y:S05]  /*cd40*/  BSYNC B1 ;  /* 0x0000000000017941 */ /* 0x000fea0003800000 */
.L_x_190:
        /* <DEDUP_REMOVED lines=10> */
.L_x_193:
[----:B------:R-:W-:Y:S05]  /*cdf0*/  BSYNC B1 ;  /* 0x0000000000017941 */ /* 0x000fea0003800000 */
.L_x_192:
        /* <DEDUP_REMOVED lines=10> */
.L_x_195:
[----:B------:R-:W-:Y:S05]  /*cea0*/  BSYNC B1 ;  /* 0x0000000000017941 */ /* 0x000fea0003800000 */
.L_x_194:
        /* <DEDUP_REMOVED lines=10> */
.L_x_197:
[----:B------:R-:W-:Y:S05]  /*cf50*/  BSYNC B1 ;  /* 0x0000000000017941 */ /* 0x000fea0003800000 */
.L_x_196:
        /* <DEDUP_REMOVED lines=10> */
.L_x_199:
[----:B------:R-:W-:Y:S05]  /*d000*/  BSYNC B1 ;  /* 0x0000000000017941 */ /* 0x000fea0003800000 */
.L_x_198:
        /* <DEDUP_REMOVED lines=10> */
.L_x_201:
[----:B------:R-:W-:Y:S05]  /*d0b0*/  BSYNC B1 ;  /* 0x0000000000017941 */ /* 0x000fea0003800000 */
.L_x_200:
        /* <DEDUP_REMOVED lines=10> */
.L_x_203:
[----:B------:R-:W-:Y:S05]  /*d160*/  BSYNC B1 ;  /* 0x0000000000017941 */ /* 0x000fea0003800000 */
.L_x_202:
        /* <DEDUP_REMOVED lines=10> */
.L_x_205:
[----:B------:R-:W-:Y:S05]  /*d210*/  BSYNC B1 ;  /* 0x0000000000017941 */ /* 0x000fea0003800000 */
.L_x_204:
        /* <DEDUP_REMOVED lines=10> */
.L_x_207:
[----:B------:R-:W-:Y:S05]  /*d2c0*/  BSYNC B1 ;  /* 0x0000000000017941 */ /* 0x000fea0003800000 */
.L_x_206:
        /* <DEDUP_REMOVED lines=10> */
.L_x_209:
[----:B------:R-:W-:Y:S05]  /*d370*/  BSYNC B1 ;  /* 0x0000000000017941 */ /* 0x000fea0003800000 */
.L_x_208:
        /* <DEDUP_REMOVED lines=10> */
.L_x_211:
[----:B------:R-:W-:Y:S05]  /*d420*/  BSYNC B1 ;  /* 0x0000000000017941 */ /* 0x000fea0003800000 */
.L_x_210:
        /* <DEDUP_REMOVED lines=10> */
.L_x_213:
[----:B------:R-:W-:Y:S05]  /*d4d0*/  BSYNC B1 ;  /* 0x0000000000017941 */ /* 0x000fea0003800000 */
.L_x_212:
        /* <DEDUP_REMOVED lines=10> */
.L_x_215:
[----:B------:R-:W-:Y:S05]  /*d580*/  BSYNC B1 ;  /* 0x0000000000017941 */ /* 0x000fea0003800000 */
.L_x_214:
        /* <DEDUP_REMOVED lines=10> */
.L_x_217:
[----:B------:R-:W-:Y:S05]  /*d630*/  BSYNC B1 ;  /* 0x0000000000017941 */ /* 0x000fea0003800000 */
.L_x_216:
        /* <DEDUP_REMOVED lines=10> */
.L_x_219:
[----:B------:R-:W-:Y:S05]  /*d6e0*/  BSYNC B1 ;  /* 0x0000000000017941 */ /* 0x000fea0003800000 */
.L_x_218:
        /* <DEDUP_REMOVED lines=10> */
.L_x_221:
[----:B------:R-:W-:Y:S05]  /*d790*/  BSYNC B1 ;  /* 0x0000000000017941 */ /* 0x000fea0003800000 */
.L_x_220:
        /* <DEDUP_REMOVED lines=10> */
.L_x_223:
[----:B------:R-:W-:Y:S05]  /*d840*/  BSYNC B1 ;  /* 0x0000000000017941 */ /* 0x000fea0003800000 */
.L_x_222:
        /* <DEDUP_REMOVED lines=10> */
.L_x_225:
[----:B------:R-:W-:Y:S05]  /*d8f0*/  BSYNC B1 ;  /* 0x0000000000017941 */ /* 0x000fea0003800000 */
.L_x_224:
        /* <DEDUP_REMOVED lines=10> */
.L_x_227:
[----:B------:R-:W-:Y:S05]  /*d9a0*/  BSYNC B1 ;  /* 0x0000000000017941 */ /* 0x000fea0003800000 */
.L_x_226:
        /* <DEDUP_REMOVED lines=10> */
.L_x_229:
[----:B------:R-:W-:Y:S05]  /*da50*/  BSYNC B1 ;  /* 0x0000000000017941 */ /* 0x000fea0003800000 */
.L_x_228:
        /* <DEDUP_REMOVED lines=10> */
.L_x_231:
[----:B------:R-:W-:Y:S05]  /*db00*/  BSYNC B1 ;  /* 0x0000000000017941 */ /* 0x000fea0003800000 */
.L_x_230:
        /* <DEDUP_REMOVED lines=10> */
.L_x_233:
[----:B------:R-:W-:Y:S05]  /*dbb0*/  BSYNC B1 ;  /* 0x0000000000017941 */ /* 0x000fea0003800000 */
.L_x_232:
        /* <DEDUP_REMOVED lines=10> */
.L_x_235:
[----:B------:R-:W-:Y:S05]  /*dc60*/  BSYNC B1 ;  /* 0x0000000000017941 */ /* 0x000fea0003800000 */
.L_x_234:
        /* <DEDUP_REMOVED lines=10> */
.L_x_237:
[----:B------:R-:W-:Y:S05]  /*dd10*/  BSYNC B1 ;  /* 0x0000000000017941 */ /* 0x000fea0003800000 */
.L_x_236:
        /* <DEDUP_REMOVED lines=10> */
.L_x_239:
[----:B------:R-:W-:Y:S05]  /*ddc0*/  BSYNC B1 ;  /* 0x0000000000017941 */ /* 0x000fea0003800000 */
.L_x_238:
        /* <DEDUP_REMOVED lines=10> */
.L_x_241:
[----:B------:R-:W-:Y:S05]  /*de70*/  BSYNC B1 ;  /* 0x0000000000017941 */ /* 0x000fea0003800000 */
.L_x_240:
        /* <DEDUP_REMOVED lines=10> */
.L_x_243:
[----:B------:R-:W-:Y:S05]  /*df20*/  BSYNC B1 ;  /* 0x0000000000017941 */ /* 0x000fea0003800000 */
.L_x_242:
        /* <DEDUP_REMOVED lines=10> */
.L_x_245:
[----:B------:R-:W-:Y:S05]  /*dfd0*/  BSYNC B1 ;  /* 0x0000000000017941 */ /* 0x000fea0003800000 */
.L_x_244:
        /* <DEDUP_REMOVED lines=10> */
.L_x_247:
[----:B------:R-:W-:Y:S05]  /*e080*/  BSYNC B1 ;  /* 0x0000000000017941 */ /* 0x000fea0003800000 */
.L_x_246:
        /* <DEDUP_REMOVED lines=10> */
.L_x_249:
[----:B------:R-:W-:Y:S05]  /*e130*/  BSYNC B1 ;  /* 0x0000000000017941 */ /* 0x000fea0003800000 */
.L_x_248:
        /* <DEDUP_REMOVED lines=10> */
.L_x_251:
[----:B------:R-:W-:Y:S05]  /*e1e0*/  BSYNC B1 ;  /* 0x0000000000017941 */ /* 0x000fea0003800000 */
.L_x_250:
        /* <DEDUP_REMOVED lines=10> */
.L_x_253:
[----:B------:R-:W-:Y:S05]  /*e290*/  BSYNC B1 ;  /* 0x0000000000017941 */ /* 0x000fea0003800000 */
.L_x_252:
        /* <DEDUP_REMOVED lines=10> */
.L_x_255:
[----:B------:R-:W-:Y:S05]  /*e340*/  BSYNC B1 ;  /* 0x0000000000017941 */ /* 0x000fea0003800000 */
.L_x_254:
        /* <DEDUP_REMOVED lines=10> */
.L_x_257:
[----:B------:R-:W-:Y:S05]  /*e3f0*/  BSYNC B1 ;  /* 0x0000000000017941 */ /* 0x000fea0003800000 */
.L_x_256:
        /* <DEDUP_REMOVED lines=10> */
.L_x_259:
[----:B------:R-:W-:Y:S05]  /*e4a0*/  BSYNC B1 ;  /* 0x0000000000017941 */ /* 0x000fea0003800000 */
.L_x_258:
        /* <DEDUP_REMOVED lines=10> */
.L_x_261:
[----:B------:R-:W-:Y:S05]  /*e550*/  BSYNC B1 ;  /* 0x0000000000017941 */ /* 0x000fea0003800000 */
.L_x_260:
        /* <DEDUP_REMOVED lines=10> */
.L_x_263:
[----:B------:R-:W-:Y:S05]  /*e600*/  BSYNC B1 ;  /* 0x0000000000017941 */ /* 0x000fea0003800000 */
.L_x_262:
        /* <DEDUP_REMOVED lines=10> */
.L_x_265:
[----:B------:R-:W-:Y:S05]  /*e6b0*/  BSYNC B1 ;  /* 0x0000000000017941 */ /* 0x000fea0003800000 */
.L_x_264:
        /* <DEDUP_REMOVED lines=10> */
.L_x_267:
[----:B------:R-:W-:Y:S05]  /*e760*/  BSYNC B1 ;  /* 0x0000000000017941 */ /* 0x000fea0003800000 */
.L_x_266:
        /* <DEDUP_REMOVED lines=10> */
.L_x_269:
[----:B------:R-:W-:Y:S05]  /*e810*/  BSYNC B1 ;  /* 0x0000000000017941 */ /* 0x000fea0003800000 */
.L_x_268:
        /* <DEDUP_REMOVED lines=10> */
.L_x_271:
[----:B------:R-:W-:Y:S05]  /*e8c0*/  BSYNC B1 ;  /* 0x0000000000017941 */ /* 0x000fea0003800000 */
.L_x_270:
        /* <DEDUP_REMOVED lines=10> */
.L_x_273:
[----:B------:R-:W-:Y:S05]  /*e970*/  BSYNC B1 ;  /* 0x0000000000017941 */ /* 0x000fea0003800000 */
.L_x_272:
        /* <DEDUP_REMOVED lines=10> */
.L_x_275:
[----:B------:R-:W-:Y:S05]  /*ea20*/  BSYNC B1 ;  /* 0x0000000000017941 */ /* 0x000fea0003800000 */
.L_x_274:
        /* <DEDUP_REMOVED lines=10> */
.L_x_277:
[----:B------:R-:W-:Y:S05]  /*ead0*/  BSYNC B1 ;  /* 0x0000000000017941 */ /* 0x000fea0003800000 */
.L_x_276:
        /* <DEDUP_REMOVED lines=10> */
.L_x_279:
[----:B------:R-:W-:Y:S05]  /*eb80*/  BSYNC B1 ;  /* 0x0000000000017941 */ /* 0x000fea0003800000 */
.L_x_278:
        /* <DEDUP_REMOVED lines=10> */
.L_x_281:
[----:B------:R-:W-:Y:S05]  /*ec30*/  BSYNC B1 ;  /* 0x0000000000017941 */ /* 0x000fea0003800000 */
.L_x_280:
        /* <DEDUP_REMOVED lines=10> */
.L_x_283:
[----:B------:R-:W-:Y:S05]  /*ece0*/  BSYNC B1 ;  /* 0x0000000000017941 */ /* 0x000fea0003800000 */
.L_x_282:
[----:B01-34-:R-:W3:Y:S01]  /*ecf0*/  LDL.LU R10, [R1+0x1f4] ;  /* 0x0001f400010a7983 */ /* 0x01bee20000300800 */
        /* <DEDUP_REMOVED lines=9> */
.L_x_285:
[----:B------:R-:W-:Y:S05]  /*ed90*/  BSYNC B1 ;  /* 0x0000000000017941 */ /* 0x000fea0003800000 */
.L_x_284:
[----:B------:R-:W3:Y:S01]  /*eda0*/  LDL.LU R10, [R1+0x1f8] ;  /* 0x0001f800010a7983 */ /* 0x000ee20000300800 */
[----:B0----5:R-:W-:Y:S01]  /*edb0*/  LOP3.LUT R11, R23, 0xffffe000, RZ, 0xc0, !PT ;  /* 0xffffe000170b7812 */ /* 0x021fe200078ec0ff */
[----:B------:R-:W-:Y:S01]  /*edc0*/  BSSY B1, `(.L_x_286) ;  /* 0x000000b000017945 */ /* 0x000fe20003800000 */
[----:B------:R-:W-:Y:S02]  /*edd0*/  ISETP.GT.AND P1, PT, R0, 0xf9, P0 ;  /* 0x000000f90000780c */ /* 0x000fe40000724270 */
[----:B------:R-:W-:Y:S01]  /*ede0*/  IADD3 R169, P2, R3, 0x80, RZ ;  /* 0x0000008003a97810 */ /* 0x000fe20007f5e0ff */
[----:B------:R-:W-:-:S04]  /*edf0*/  FMUL R11, R11, R16 ;  /* 0x000000100b0b7220 */ /* 0x000fc80000400000 */
[----:B------:R-:W-:Y:S02]  /*ee00*/  IMAD.X R3, RZ, RZ, UR7, P2 ;  /* 0x00000007ff037e24 */ /* 0x000fe400090e06ff */
[----:B---3--:R-:W-:Y:S02]  /*ee10*/  FFMA R11, R10, R2, R11 ;  /* 0x000000020a0b7223 */ /* 0x008fe4000000000b */
[----:B------:R-:W-:-:S03]  /*ee20*/  IMAD R10, R3, R14, RZ ;  /* 0x0000000e030a7224 */ /* 0x000fc600078e02ff */
[----:B------:R-:W-:-:S05]  /*ee30*/  F2FP.TF32.F32.PACK_B R11, R11 ;  /* 0x0000000bff0b723e */ /* 0x000fca00024050ff */
[----:B------:R0:W-:Y:S01]  /*ee40*/  @P3 STG.E desc[UR36][R6.64+0x3e0], R11 ;  /* 0x0003e00b06003986 */ /* 0x0001e2000c101924 */
[----:B------:R-:W-:Y:S05]  /*ee50*/  @!P1 BRA `(.L_x_287) ;  /* 0x0000000000049947 */ /* 0x000fea0003800000 */
[----:B------:R3:W5:Y:S02]  /*ee60*/  LDG.E.LTC128B R23, desc[UR36][R8.64+0x3e4] ;  /* 0x0003e42408177981 */ /* 0x000764000c1e1920 */
.L_x_287:
[----:B------:R-:W-:Y:S05]  /*ee70*/  BSYNC B1 ;  /* 0x0000000000017941 */ /* 0x000fea0003800000 */
.L_x_286:
[----:B0-----:R-:W4:Y:S01]  /*ee80*/  LDL.LU R11, [R1+0x1fc] ;  /* 0x0001fc00010b7983 */ /* 0x001f220000300800 */
[----:B-----5:R-:W-:Y:S01]  /*ee90*/  LOP3.LUT R3, R23, 0xffffe000, RZ, 0xc0, !PT ;  /* 0xffffe00017037812 */ /* 0x020fe200078ec0ff */
[C---:B------:R-:W-:Y:S01]  /*eea0*/  IMAD R167, R169.reuse, R15, R10 ;  /* 0x0000000fa9a77224 */ /* 0x040fe200078e020a */
[----:B------:R-:W-:Y:S01]  /*eeb0*/  ISETP.GT.AND P0, PT, R164, 0x80, PT ;  /* 0x00000080a400780c */ /* 0x000fe20003f04270 */
[----:B-1-3--:R-:W-:-:S04]  /*eec0*/  IMAD.WIDE.U32 R8, R169, R14, R20 ;  /* 0x0000000ea9087225 */ /* 0x00afc800078e0014 */
[----:B------:R-:W-:Y:S01]  /*eed0*/  FMUL R3, R3, R16 ;  /* 0x0000001003037220 */ /* 0x000fe20000400000 */
[----:B------:R-:W-:Y:S01]  /*eee0*/  ISETP.GT.AND P3, PT, R0, RZ, P0 ;  /* 0x000000ff0000720c */ /* 0x000fe20000764270 */
[----:B------:R-:W-:Y:S01]  /*eef0*/  IMAD.IADD R9, R9, 0x1, R167 ;  /* 0x0000000109097824 */ /* 0x000fe200078e02a7 */
[----:B------:R-:W-:Y:S01]  /*ef00*/  LEA R10, P2, R8, R12, 0x2 ;  /* 0x0000000c080a7211 */ /* 0x000fe200078410ff */
[----:B----4-:R-:W-:-:S03]  /*ef10*/  FFMA R15, R11, R2, R3 ;  /* 0x000000020b0f7223 */ /* 0x010fc60000000003 */
[----:B------:R-:W-:Y:S02]  /*ef20*/  LEA.HI.X R11, R8, R13, R9, 0x2, P2 ;  /* 0x0000000d080b7211 */ /* 0x000fe400010f1409 */
[----:B------:R-:W-:-:S05]  /*ef30*/  F2FP.TF32.F32.PACK_B R15, R15 ;  /* 0x0000000fff0f723e */ /* 0x000fca00024050ff */
[----:B------:R0:W-:Y:S04]  /*ef40*/  @P1 STG.E desc[UR36][R6.64+0x3e4], R15 ;  /* 0x0003e40f06001986 */ /* 0x0001e8000c101924 */
[----:B------:R-:W3:Y:S01]  /*ef50*/  @P3 LDG.E.LTC128B R23, desc[UR36][R10.64] ;  /* 0x000000240a173981 */ /* 0x000ee2000c1e1920 */
[----:B------:R-:W-:Y:S01]  /*ef60*/  IMAD.WIDE.U32 R8, R169, R14, R18 ;  /* 0x0000000ea9087225 */ /* 0x000fe200078e0012 */
[----:B------:R-:W-:Y:S01]  /*ef70*/  ISETP.GT.AND P2, PT, R0, 0x1, P0 ;  /* 0x000000010000780c */ /* 0x000fe20000744270 */
[----:B------:R-:W-:Y:S02]  /*ef80*/  BSSY B1, `(.L_x_288) ;  /* 0x0000014000017945 */ /* 0x000fe40003800000 */
[----:B--2---:R-:W-:Y:S02]  /*ef90*/  IMAD.U32 R153, RZ, RZ, UR8 ;  /* 0x00000008ff997e24 */ /* 0x004fe4000f8e00ff */
[----:B------:R-:W-:-:S02]  /*efa0*/  IMAD.IADD R9, R167, 0x1, R9 ;  /* 0x00000001a7097824 */ /* 0x000fc400078e0209 */
[----:B------:R-:W-:Y:S02]  /*efb0*/  IMAD.U32 R165, RZ, RZ, UR8 ;  /* 0x00000008ffa57e24 */ /* 0x000fe4000f8e00ff */
[----:B------:R-:W-:Y:S02]  /*efc0*/  IMAD.U32 R158, RZ, RZ, UR9 ;  /* 0x00000009ff9e7e24 */ /* 0x000fe4000f8e00ff */
[----:B------:R-:W-:Y:S02]  /*efd0*/  IMAD.SHL.U32 R153, R153, 0x200, RZ ;  /* 0x0000020099997824 */ /* 0x000fe400078e00ff */
[----:B------:R-:W-:Y:S01]  /*efe0*/  IMAD.WIDE.U32 R162, R22, UR43, R8 ;  /* 0x0000002b16a27c25 */ /* 0x000fe2000f8e0008 */
[----:B------:R-:W-:Y:S02]  /*eff0*/  SHF.L.U64.HI R165, R165, 0x9, R158 ;  /* 0x00000009a5a57819 */ /* 0x000fe4000001029e */
[----:B------:R-:W-:Y:S02]  /*f000*/  IADD3 R8, P1, R153, R4, RZ ;  /* 0x0000000499087210 */ /* 0x000fe40007f3e0ff */
[----:B0-----:R-:W-:-:S02]  /*f010*/  LEA R6, P4, R162, R12, 0x2 ;  /* 0x0000000ca2067211 */ /* 0x001fc400078810ff */
[----:B------:R-:W-:Y:S02]  /*f020*/  IADD3.X R9, R165, R5, RZ, P1, !PT ;  /* 0x00000005a5097210 */ /* 0x000fe40000ffe4ff */
[----:B---3--:R-:W-:-:S05]  /*f030*/  LOP3.LUT R3, R23, 0xffffe000, RZ, 0xc0, !PT ;  /* 0xffffe00017037812 */ /* 0x008fca00078ec0ff */
[----:B------:R-:W-:-:S04]  /*f040*/  FMUL R3, R3, R16 ;  /* 0x0000001003037220 */ /* 0x000fc80000400000 */
[----:B------:R-:W-:Y:S01]  /*f050*/  FFMA R11, R24, R2, R3 ;  /* 0x00000002180b7223 */ /* 0x000fe20000000003 */
[----:B------:R-:W-:-:S04]  /*f060*/  IMAD.IADD R3, R159, 0x1, R163 ;  /* 0x000000019f037824 */ /* 0x000fc800078e02a3 */
[----:B------:R-:W-:Y:S02]  /*f070*/  F2FP.TF32.F32.PACK_B R11, R11 ;  /* 0x0000000bff0b723e */ /* 0x000fe400024050ff */
[----:B------:R-:W-:-:S03]  /*f080*/  LEA.HI.X R7, R162, R13, R3, 0x2, P4 ;  /* 0x0000000da2077211 */ /* 0x000fc600020f1403 */
[----:B------:R0:W-:Y:S01]  /*f090*/  @P3 STG.E desc[UR36][R8.64], R11 ;  /* 0x0000000b08003986 */ /* 0x0001e2000c101924 */
[----:B------:R-:W-:Y:S05]  /*f0a0*/  @!P2 BRA `(.L_x_289) ;  /* 0x000000000004a947 */ /* 0x000fea0003800000 */
[----:B------:R1:W5:Y:S02]  /*f0b0*/  LDG.E.LTC128B R23, desc[UR36][R6.64+0x4] ;  /* 0x0000042406177981 */ /* 0x000364000c1e1920 */
.L_x_289:
[----:B------:R-:W-:Y:S05]  /*f0c0*/  BSYNC B1 ;  /* 0x0000000000017941 */ /* 0x000fea0003800000 */
.L_x_288:
[----:B-----5:R-:W-:Y:S01]  /*f0d0*/  LOP3.LUT R3, R23, 0xffffe000, RZ, 0xc0, !PT ;  /* 0xffffe00017037812 */ /* 0x020fe200078ec0ff */
[----:B------:R-:W-:Y:S01]  /*f0e0*/  IMAD.WIDE.U32 R14, R169, R14, R156 ;  /* 0x0000000ea90e7225 */ /* 0x000fe200078e009c */
[----:B------:R-:W-:Y:S01]  /*f0f0*/  ISETP.GT.AND P1, PT, R164, 0x88, PT ;  /* 0x00000088a400780c */ /* 0x000fe20003f24270 */
[----:B------:R-:W-:Y:S02]  /*f100*/  BSSY B1, `(.L_x_290) ;  /* 0x0000010000017945 */ /* 0x000fe40003800000 */
[----:B------:R-:W-:Y:S01]  /*f110*/  FMUL R10, R3, R16 ;  /* 0x00000010030a7220 */ /* 0x000fe20000400000 */
[----:B------:R-:W-:Y:S01]  /*f120*/  ISETP.GT.AND P3, PT, R0, RZ, P1 ;  /* 0x000000ff0000720c */ /* 0x000fe20000f64270 */
[----:B------:R-:W-:Y:S01]  /*f130*/  IMAD.IADD R167, R167, 0x1, R15 ;  /* 0x00000001a7a77824 */ /* 0x000fe200078e020f */
[----:B------:R-:W-:Y:S01]  /*f140*/  IADD3 R154, P5, R154, R14, RZ ;  /* 0x0000000e9a9a7210 */ /* 0x000fe20007fbe0ff */
[----:B------:R-:W-:Y:S01]  /*f150*/  FFMA R25, R25, R2, R10 ;  /* 0x0000000219197223 */ /* 0x000fe2000000000a */
[----:B------:R-:W-:Y:S01]  /*f160*/  IADD3 R14, P4, R18, R14, RZ ;  /* 0x0000000e120e7210 */ /* 0x000fe20007f9e0ff */
[----:B------:R-:W-:-:S02]  /*f170*/  IMAD.MOV.U32 R3, RZ, RZ, R23 ;  /* 0x000000ffff037224 */ /* 0x000fc400078e0017 */
[----:B------:R-:W-:Y:S01]  /*f180*/  IMAD.X R20, R167, 0x1, R21, P5 ;  /* 0x00000001a7147824 */ /* 0x000fe200028e0615 */
[----:B------:R-:W-:Y:S01]  /*f190*/  F2FP.TF32.F32.PACK_B R25, R25 ;  /* 0x00000019ff19723e */ /* 0x000fe200024050ff */
[----:B------:R-:W-:Y:S01]  /*f1a0*/  IMAD.X R15, R19, 0x1, R167, P4 ;  /* 0x00000001130f7824 */ /* 0x000fe200020e06a7 */
[----:B------:R-:W-:-:S03]  /*f1b0*/  LEA R10, P5, R154, R12, 0x2 ;  /* 0x0000000c9a0a7211 */ /* 0x000fc600078a10ff */
[----:B------:R2:W-:Y:S01]  /*f1c0*/  @P2 STG.E desc[UR36][R8.64+0x4], R25 ;  /* 0x0000041908002986 */ /* 0x0005e2000c101924 */
[----:B0-----:R-:W-:Y:S01]  /*f1d0*/  LEA.HI.X R11, R154, R13, R20, 0x2, P5 ;  /* 0x0000000d9a0b7211 */ /* 0x001fe200028f1414 */
[----:B------:R-:W-:Y:S08]  /*f1e0*/  @!P3 BRA `(.L_x_291) ;  /* 0x000000000004b947 */ /* 0x000ff00003800000 */
[----:B------:R0:W5:Y:S02]  /*f1f0*/  LDG.E.LTC128B R3, desc[UR36][R10.64] ;  /* 0x000000240a037981 */ /* 0x000164000c1e1920 */
.L_x_291:
[----:B------:R-:W-:Y:S05]  /*f200*/  BSYNC B1 ;  /* 0x0000000000017941 */ /* 0x000fea0003800000 */
.L_x_290:
[----:B0----5:R-:W-:Y:S01]  /*f210*/  LOP3.LUT R11, R3, 0xffffe000, RZ, 0xc0, !PT ;  /* 0xffffe000030b7812 */ /* 0x021fe200078ec0ff */
[----:B------:R-:W-:Y:S01]  /*f220*/  IMAD.WIDE.U32 R22, R22, UR43, R14 ;  /* 0x0000002b16167c25 */ /* 0x000fe2000f8e000e */
[----:B------:R-:W-:Y:S01]  /*f230*/  IADD3 R10, P4, R8, R161, RZ ;  /* 0x000000a1080a7210 */ /* 0x000fe20007f9e0ff */
[----:B------:R-:W-:Y:S01]  /*f240*/  BSSY B1, `(.L_x_292) ;  /* 0x000000c000017945 */ /* 0x000fe20003800000 */
[----:B------:R-:W-:Y:S01]  /*f250*/  ISETP.GT.AND P2, PT, R0, 0x1, P1 ;  /* 0x000000010000780c */ /* 0x000fe20000f44270 */
[----:B------:R-:W-:Y:S01]  /*f260*/  FMUL R11, R11, R16 ;  /* 0x000000100b0b7220 */ /* 0x000fe20000400000 */
[----:B------:R-:W-:Y:S01]  /*f270*/  IMAD.IADD R159, R159, 0x1, R23 ;  /* 0x000000019f9f7824 */ /* 0x000fe200078e0217 */
[----:B------:R-:W-:Y:S02]  /*f280*/  LEA R12, P5, R22, R12, 0x2 ;  /* 0x0000000c160c7211 */ /* 0x000fe400078a10ff */
[----:B------:R-:W-:Y:S01]  /*f290*/  FFMA R15, R26, R2, R11 ;  /* 0x000000021a0f7223 */ /* 0x000fe2000000000b */
[----:B------:R-:W-:Y:S01]  /*f2a0*/  IMAD.X R11, R9, 0x1, R160, P4 ;  /* 0x00000001090b7824 */ /* 0x000fe200020e06a0 */
[----:B------:R-:W-:-:S03]  /*f2b0*/  LEA.HI.X R13, R22, R13, R159, 0x2, P5 ;  /* 0x0000000d160d7211 */ /* 0x000fc600028f149f */
[----:B------:R-:W-:-:S05]  /*f2c0*/  F2FP.TF32.F32.PACK_B R15, R15 ;  /* 0x0000000fff0f723e */ /* 0x000fca00024050ff */
[----:B------:R0:W-:Y:S01]  /*f2d0*/  @P3 STG.E desc[UR36][R10.64], R15 ;  /* 0x0000000f0a003986 */ /* 0x0001e2000c101924 */
[----:B------:R-:W-:Y:S05]  /*f2e0*/  @!P2 BRA `(.L_x_293) ;  /* 0x000000000004a947 */ /* 0x000fea0003800000 */
[----:B------:R3:W5:Y:S02]  /*f2f0*/  LDG.E.LTC128B R3, desc[UR36][R12.64+0x4] ;  /* 0x000004240c037981 */ /* 0x000764000c1e1920 */
.L_x_293:
[----:B------:R-:W-:Y:S05]  /*f300*/  BSYNC B1 ;  /* 0x0000000000017941 */ /* 0x000fea0003800000 */
.L_x_292:
[----:B0----5:R-:W-:Y:S01]  /*f310*/  LOP3.LUT R15, R3, 0xffffe000, RZ, 0xc0, !PT ;  /* 0xffffe000030f7812 */ /* 0x021fe200078ec0ff */
[----:B------:R-:W-:Y:S01]  /*f320*/  BSSY B1, `(.L_x_294) ;  /* 0x0000008000017945 */ /* 0x000fe20003800000 */
[----:B------:R-:W-:-:S03]  /*f330*/  ISETP.GT.AND P3, PT, R0, 0x8, P0 ;  /* 0x000000080000780c */ /* 0x000fc60000764270 */
[----:B------:R-:W-:-:S04]  /*f340*/  FMUL R14, R15, R16 ;  /* 0x000000100f0e7220 */ /* 0x000fc80000400000 */
[----:B------:R-:W-:-:S05]  /*f350*/  FFMA R27, R27, R2, R14 ;  /* 0x000000021b1b7223 */ /* 0x000fca000000000e */
[----:B------:R-:W-:-:S05]  /*f360*/  F2FP.TF32.F32.PACK_B R27, R27 ;  /* 0x0000001bff1b723e */ /* 0x000fca00024050ff */
[----:B------:R0:W-:Y:S01]  /*f370*/  @P2 STG.E desc[UR36][R10.64+0x4], R27 ;  /* 0x0000041b0a002986 */ /* 0x0001e2000c101924 */
[----:B------:R-:W-:Y:S05]  /*f380*/  @!P3 BRA `(.L_x_295) ;  /* 0x000000000004b947 */ /* 0x000fea0003800000 */
[----:B------:R4:W5:Y:S02]  /*f390*/  LDG.E.LTC128B R3, desc[UR36][R6.64+0x20] ;  /* 0x0000202406037981 */ /* 0x000964000c1e1920 */
.L_x_295:
[----:B------:R-:W-:Y:S05]  /*f3a0*/  BSYNC B1 ;  /* 0x0000000000017941 */ /* 0x000fea0003800000 */
.L_x_294:
        /* <DEDUP_REMOVED lines=9> */
.L_x_297:
[----:B------:R-:W-:Y:S05]  /*f440*/  BSYNC B1 ;  /* 0x0000000000017941 */ /* 0x000fea0003800000 */
.L_x_296:
        /* <DEDUP_REMOVED lines=9> */
.L_x_299:
[----:B------:R-:W-:Y:S05]  /*f4e0*/  BSYNC B1 ;  /* 0x0000000000017941 */ /* 0x000fea0003800000 */
.L_x_298:
[----:B-----5:R-:W-:Y:S01]  /*f4f0*/  LOP3.LUT R11, R3, 0xffffe000, RZ, 0xc0, !PT ;  /* 0xffffe000030b7812 */ /* 0x020fe200078ec0ff */
[----:B------:R-:W-:Y:S01]  /*f500*/  BSSY B1, `(.L_x_300) ;  /* 0x000000a000017945 */ /* 0x000fe20003800000 */
[----:B------:R-:W-:Y:S02]  /*f510*/  IADD3 R10, P3, R161, R8, RZ ;  /* 0x00000008a10a7210 */ /* 0x000fe40007f7e0ff */
[----:B------:R-:W-:Y:S01]  /*f520*/  ISETP.GT.AND P2, PT, R0, 0x9, P1 ;  /* 0x000000090000780c */ /* 0x000fe20000f44270 */
[----:B------:R-:W-:-:S04]  /*f530*/  FMUL R11, R11, R16 ;  /* 0x000000100b0b7220 */ /* 0x000fc80000400000 */
[----:B------:R-:W-:Y:S01]  /*f540*/  FFMA R15, R30, R2, R11 ;  /* 0x000000021e0f7223 */ /* 0x000fe2000000000b */
[----:B------:R-:W-:-:S04]  /*f550*/  IMAD.X R11, R160, 0x1, R9, P3 ;  /* 0x00000001a00b7824 */ /* 0x000fc800018e0609 */
[----:B------:R-:W-:-:S05]  /*f560*/  F2FP.TF32.F32.PACK_B R15, R15 ;  /* 0x0000000fff0f723e */ /* 0x000fca00024050ff */
[----:B------:R0:W-:Y:S01]  /*f570*/  @P4 STG.E desc[UR36][R10.64+0x20], R15 ;  /* 0x0000200f0a004986 */ /* 0x0001e2000c101924 */
[----:B------:R-:W-:Y:S05]  /*f580*/  @!P2 BRA `(.L_x_301) ;  /* 0x000000000004a947 */ /* 0x000fea0003800000 */
[----:B------:R0:W5:Y:S02]  /*f590*/  LDG.E.LTC128B R3, desc[UR36][R12.64+0x24] ;  /* 0x000024240c037981 */ /* 0x000164000c1e1920 */
.L_x_301:
[----:B------:R-:W-:Y:S05]  /*f5a0*/  BSYNC B1 ;  /* 0x0000000000017941 */ /* 0x000fea0003800000 */
.L_x_300:
[----:B0----5:R-:W-:Y:S01]  /*f5b0*/  LOP3.LUT R11, R3, 0xffffe000, RZ, 0xc0, !PT ;  /* 0xffffe000030b7812 */ /* 0x021fe200078ec0ff */
[----:B------:R-:W-:Y:S01]  /*f5c0*/  BSSY B1, `(.L_x_302) ;  /* 0x000000a000017945 */ /* 0x000fe20003800000 */
[----:B------:R-:W-:Y:S02]  /*f5d0*/  IADD3 R4, P4, P5, R161, R4, R153 ;  /* 0x00000004a1047210 */ /* 0x000fe40007d9e099 */
[----:B------:R-:W-:Y:S01]  /*f5e0*/  ISETP.GT.AND P3, PT, R0, 0x10, P0 ;  /* 0x000000100000780c */ /* 0x000fe20000764270 */
[----:B------:R-:W-:Y:S01]  /*f5f0*/  FMUL R10, R11, R16 ;  /* 0x000000100b0a7220 */ /* 0x000fe20000400000 */
[----:B------:R-:W-:-:S03]  /*f600*/  IADD3.X R5, R160, R5, R165, P4, P5 ;  /* 0x00000005a0057210 */ /* 0x000fc600027ea4a5 */
[----:B------:R-:W-:-:S05]  /*f610*/  FFMA R31, R31, R2, R10 ;  /* 0x000000021f1f7223 */ /* 0x000fca000000000a */
[----:B------:R-:W-:-:S05]  /*f620*/  F2FP.TF32.F32.PACK_B R31, R31 ;  /* 0x0000001fff1f723e */ /* 0x000fca00024050ff */
[----:B------:R0:W-:Y:S01]  /*f630*/  @P2 STG.E desc[UR36][R4.64+0x24], R31 ;  /* 0x0000241f04002986 */ /* 0x0001e2000c101924 */
[----:B------:R-:W-:Y:S05]  /*f640*/  @!P3 BRA `(.L_x_303) ;  /* 0x000000000004b947 */ /* 0x000fea0003800000 */
[----:B------:R0:W5:Y:S02]  /*f650*/  LDG.E.LTC128B R3, desc[UR36][R6.64+0x40] ;  /* 0x0000402406037981 */ /* 0x000164000c1e1920 */
.L_x_303:
[----:B------:R-:W-:Y:S05]  /*f660*/  BSYNC B1 ;  /* 0x0000000000017941 */ /* 0x000fea0003800000 */
.L_x_302:
[----:B-----5:R-:W-:Y:S01]  /*f670*/  LOP3.LUT R11, R3, 0xffffe000, RZ, 0xc0, !PT ;  /* 0xffffe000030b7812 */ /* 0x020fe200078ec0ff */
        /* <DEDUP_REMOVED lines=8> */
.L_x_305:
[----:B------:R-:W-:Y:S05]  /*f700*/  BSYNC B1 ;  /* 0x0000000000017941 */ /* 0x000fea0003800000 */
.L_x_304:
        /* <DEDUP_REMOVED lines=9> */
.L_x_307:
[----:B------:R-:W-:Y:S05]  /*f7a0*/  BSYNC B1 ;  /* 0x0000000000017941 */ /* 0x000fea0003800000 */
.L_x_306:
        /* <DEDUP_REMOVED lines=9> */
.L_x_309:
[----:B------:R-:W-:Y:S05]  /*f840*/  BSYNC B1 ;  /* 0x0000000000017941 */ /* 0x000fea0003800000 */
.L_x_308:
        /* <DEDUP_REMOVED lines=9> */
.L_x_311:
[----:B------:R-:W-:Y:S05]  /*f8e0*/  BSYNC B1 ;  /* 0x0000000000017941 */ /* 0x000fea0003800000 */
.L_x_310:
        /* <DEDUP_REMOVED lines=9> */
.L_x_313:
[----:B------:R-:W-:Y:S05]  /*f980*/  BSYNC B1 ;  /* 0x0000000000017941 */ /* 0x000fea0003800000 */
.L_x_312:
        /* <DEDUP_REMOVED lines=9> */
.L_x_315:
[----:B------:R-:W-:Y:S05]  /*fa20*/  BSYNC B1 ;  /* 0x0000000000017941 */ /* 0x000fea0003800000 */
.L_x_314:
        /* <DEDUP_REMOVED lines=9> */
.L_x_317:
[----:B------:R-:W-:Y:S05]  /*fac0*/  BSYNC B1 ;  /* 0x0000000000017941 */ /* 0x000fea0003800000 */
.L_x_316:
        /* <DEDUP_REMOVED lines=9> */
.L_x_319:
[----:B------:R-:W-:Y:S05]  /*fb60*/  BSYNC B1 ;  /* 0x0000000000017941 */ /* 0x000fea0003800000 */
.L_x_318:
        /* <DEDUP_REMOVED lines=9> */
.L_x_321:
[----:B------:R-:W-:Y:S05]  /*fc00*/  BSYNC B1 ;  /* 0x0000000000017941 */ /* 0x000fea0003800000 */
.L_x_320:
        /* <DEDUP_REMOVED lines=9> */
.L_x_323:
[----:B------:R-:W-:Y:S05]  /*fca0*/  BSYNC B1 ;  /* 0x0000000000017941 */ /* 0x000fea0003800000 */
.L_x_322:
        /* <DEDUP_REMOVED lines=9> */
.L_x_325:
[----:B------:R-:W-:Y:S05]  /*fd40*/  BSYNC B1 ;  /* 0x0000000000017941 */ /* 0x000fea0003800000 */
.L_x_324:
        /* <DEDUP_REMOVED lines=9> */
.L_x_327:
[----:B------:R-:W-:Y:S05]  /*fde0*/  BSYNC B1 ;  /* 0x0000000000017941 */ /* 0x000fea0003800000 */
.L_x_326:
        /* <DEDUP_REMOVED lines=9> */
.L_x_329:
[----:B------:R-:W-:Y:S05]  /*fe80*/  BSYNC B1 ;  /* 0x0000000000017941 */ /* 0x000fea0003800000 */
.L_x_328:
        /* <DEDUP_REMOVED lines=9> */
.L_x_331:
[----:B------:R-:W-:Y:S05]  /*ff20*/  BSYNC B1 ;  /* 0x0000000000017941 */ /* 0x000fea0003800000 */
.L_x_330:
        /* <DEDUP_REMOVED lines=9> */
.L_x_333:
[----:B------:R-:W-:Y:S05]  /*ffc0*/  BSYNC B1 ;  /* 0x0000000000017941 */ /* 0x000fea0003800000 */
.L_x_332:
        /* <DEDUP_REMOVED lines=9> */
.L_x_335:
[----:B------:R-:W-:Y:S05]  /*10060*/  BSYNC B1 ;  /* 0x0000000000017941 */ /* 0x000fea0003800000 */
.L_x_334:
        /* <DEDUP_REMOVED lines=9> */
.L_x_337:
[----:B------:R-:W-:Y:S05]  /*10100*/  BSYNC B1 ;  /* 0x0000000000017941 */ /* 0x000fea0003800000 */
.L_x_336:
        /* <DEDUP_REMOVED lines=9> */
.L_x_339:
[----:B------:R-:W-:Y:S05]  /*101a0*/  BSYNC B1 ;  /* 0x0000000000017941 */ /* 0x000fea0003800000 */
.L_x_338:
        /* <DEDUP_REMOVED lines=9> */
.L_x_341:
[----:B------:R-:W-:Y:S05]  /*10240*/  BSYNC B1 ;  /* 0x0000000000017941 */ /* 0x000fea0003800000 */
.L_x_340:
        /* <DEDUP_REMOVED lines=9> */
.L_x_343:
[----:B------:R-:W-:Y:S05]  /*102e0*/  BSYNC B1 ;  /* 0x0000000000017941 */ /* 0x000fea0003800000 */
.L_x_342:
        /* <DEDUP_REMOVED lines=9> */
.L_x_345:
[----:B------:R-:W-:Y:S05]  /*10380*/  BSYNC B1 ;  /* 0x0000000000017941 */ /* 0x000fea0003800000 */
.L_x_344:
        /* <DEDUP_REMOVED lines=9> */
.L_x_347:
[----:B------:R-:W-:Y:S05]  /*10420*/  BSYNC B1 ;  /* 0x0000000000017941 */ /* 0x000fea0003800000 */
.L_x_346:
        /* <DEDUP_REMOVED lines=9> */
.L_x_349:
[----:B------:R-:W-:Y:S05]  /*104c0*/  BSYNC B1 ;  /* 0x0000000000017941 */ /* 0x000fea0003800000 */
.L_x_348:
        /* <DEDUP_REMOVED lines=9> */
.L_x_351:
[----:B------:R-:W-:Y:S05]  /*10560*/  BSYNC B1 ;  /* 0x0000000000017941 */ /* 0x000fea0003800000 */
.L_x_350:
        /* <DEDUP_REMOVED lines=9> */
.L_x_353:
[----:B------:R-:W-:Y:S05]  /*10600*/  BSYNC B1 ;  /* 0x0000000000017941 */ /* 0x000fea0003800000 */
.L_x_352:
        /* <DEDUP_REMOVED lines=9> */
.L_x_355:
[----:B------:R-:W-:Y:S05]  /*106a0*/  BSYNC B1 ;  /* 0x0000000000017941 */ /* 0x000fea0003800000 */
.L_x_354:
        /* <DEDUP_REMOVED lines=9> */
.L_x_357:
[----:B------:R-:W-:Y:S05]  /*10740*/  BSYNC B1 ;  /* 0x0000000000017941 */ /* 0x000fea0003800000 */
.L_x_356:
        /* <DEDUP_REMOVED lines=9> */
.L_x_359:
[----:B------:R-:W-:Y:S05]  /*107e0*/  BSYNC B1 ;  /* 0x0000000000017941 */ /* 0x000fea0003800000 */
.L_x_358:
        /* <DEDUP_REMOVED lines=9> */
.L_x_361:
[----:B------:R-:W-:Y:S05]  /*10880*/  BSYNC B1 ;  /* 0x0000000000017941 */ /* 0x000fea0003800000 */
.L_x_360:
        /* <DEDUP_REMOVED lines=9> */
.L_x_363:
[----:B------:R-:W-:Y:S05]  /*10920*/  BSYNC B1 ;  /* 0x0000000000017941 */ /* 0x000fea0003800000 */
.L_x_362:
        /* <DEDUP_REMOVED lines=9> */
.L_x_365:
[----:B------:R-:W-:Y:S05]  /*109c0*/  BSYNC B1 ;  /* 0x0000000000017941 */ /* 0x000fea0003800000 */
.L_x_364:
        /* <DEDUP_REMOVED lines=9> */
.L_x_367:
[----:B------:R-:W-:Y:S05]  /*10a60*/  BSYNC B1 ;  /* 0x0000000000017941 */ /* 0x000fea0003800000 */
.L_x_366:
        /* <DEDUP_REMOVED lines=9> */
.L_x_369:
[----:B------:R-:W-:Y:S05]  /*10b00*/  BSYNC B1 ;  /* 0x0000000000017941 */ /* 0x000fea0003800000 */
.L_x_368:
        /* <DEDUP_REMOVED lines=9> */
.L_x_371:
[----:B------:R-:W-:Y:S05]  /*10ba0*/  BSYNC B1 ;  /* 0x0000000000017941 */ /* 0x000fea0003800000 */
.L_x_370:
        /* <DEDUP_REMOVED lines=9> */
.L_x_373:
[----:B------:R-:W-:Y:S05]  /*10c40*/  BSYNC B1 ;  /* 0x0000000000017941 */ /* 0x000fea0003800000 */
.L_x_372:
        /* <DEDUP_REMOVED lines=9> */
.L_x_375:
[----:B------:R-:W-:Y:S05]  /*10ce0*/  BSYNC B1 ;  /* 0x0000000000017941 */ /* 0x000fea0003800000 */
.L_x_374:
        /* <DEDUP_REMOVED lines=9> */
.L_x_377:
[----:B------:R-:W-:Y:S05]  /*10d80*/  BSYNC B1 ;  /* 0x0000000000017941 */ /* 0x000fea0003800000 */
.L_x_376:
        /* <DEDUP_REMOVED lines=9> */
.L_x_379:
[----:B------:R-:W-:Y:S05]  /*10e20*/  BSYNC B1 ;  /* 0x0000000000017941 */ /* 0x000fea0003800000 */
.L_x_378:
        /* <DEDUP_REMOVED lines=9> */
.L_x_381:
[----:B------:R-:W-:Y:S05]  /*10ec0*/  BSYNC B1 ;  /* 0x0000000000017941 */ /* 0x000fea0003800000 */
.L_x_380:
        /* <DEDUP_REMOVED lines=9> */
.L_x_383:
[----:B------:R-:W-:Y:S05]  /*10f60*/  BSYNC B1 ;  /* 0x0000000000017941 */ /* 0x000fea0003800000 */
.L_x_382:
        /* <DEDUP_REMOVED lines=9> */
.L_x_385:
[----:B------:R-:W-:Y:S05]  /*11000*/  BSYNC B1 ;  /* 0x0000000000017941 */ /* 0x000fea0003800000 */
.L_x_384:
        /* <DEDUP_REMOVED lines=9> */
.L_x_387:
[----:B------:R-:W-:Y:S05]  /*110a0*/  BSYNC B1 ;  /* 0x0000000000017941 */ /* 0x000fea0003800000 */
.L_x_386:
        /* <DEDUP_REMOVED lines=9> */
.L_x_389:
[----:B------:R-:W-:Y:S05]  /*11140*/  BSYNC B1 ;  /* 0x0000000000017941 */ /* 0x000fea0003800000 */
.L_x_388:
        /* <DEDUP_REMOVED lines=9> */
.L_x_391:
[----:B------:R-:W-:Y:S05]  /*111e0*/  BSYNC B1 ;  /* 0x0000000000017941 */ /* 0x000fea0003800000 */
.L_x_390:
        /* <DEDUP_REMOVED lines=9> */
.L_x_393:
[----:B------:R-:W-:Y:S05]  /*11280*/  BSYNC B1 ;  /* 0x0000000000017941 */ /* 0x000fea0003800000 */
.L_x_392:
        /* <DEDUP_REMOVED lines=9> */
.L_x_395:
[----:B------:R-:W-:Y:S05]  /*11320*/  BSYNC B1 ;  /* 0x0000000000017941 */ /* 0x000fea0003800000 */
.L_x_394:
        /* <DEDUP_REMOVED lines=9> */
.L_x_397:
[----:B------:R-:W-:Y:S05]  /*113c0*/  BSYNC B1 ;  /* 0x0000000000017941 */ /* 0x000fea0003800000 */
.L_x_396:
        /* <DEDUP_REMOVED lines=9> */
.L_x_399:
[----:B------:R-:W-:Y:S05]  /*11460*/  BSYNC B1 ;  /* 0x0000000000017941 */ /* 0x000fea0003800000 */
.L_x_398:
        /* <DEDUP_REMOVED lines=9> */
.L_x_401:
[----:B------:R-:W-:Y:S05]  /*11500*/  BSYNC B1 ;  /* 0x0000000000017941 */ /* 0x000fea0003800000 */
.L_x_400:
        /* <DEDUP_REMOVED lines=9> */
.L_x_403:
[----:B------:R-:W-:Y:S05]  /*115a0*/  BSYNC B1 ;  /* 0x0000000000017941 */ /* 0x000fea0003800000 */
.L_x_402:
        /* <DEDUP_REMOVED lines=9> */
.L_x_405:
[----:B------:R-:W-:Y:S05]  /*11640*/  BSYNC B1 ;  /* 0x0000000000017941 */ /* 0x000fea0003800000 */
.L_x_404:
        /* <DEDUP_REMOVED lines=9> */
.L_x_407:
[----:B------:R-:W-:Y:S05]  /*116e0*/  BSYNC B1 ;  /* 0x0000000000017941 */ /* 0x000fea0003800000 */
.L_x_406:
        /* <DEDUP_REMOVED lines=9> */
.L_x_409:
[----:B------:R-:W-:Y:S05]  /*11780*/  BSYNC B1 ;  /* 0x0000000000017941 */ /* 0x000fea0003800000 */
.L_x_408:
        /* <DEDUP_REMOVED lines=9> */
.L_x_411:
[----:B------:R-:W-:Y:S05]  /*11820*/  BSYNC B1 ;  /* 0x0000000000017941 */ /* 0x000fea0003800000 */
.L_x_410:
        /* <DEDUP_REMOVED lines=9> */
.L_x_413:
[----:B------:R-:W-:Y:S05]  /*118c0*/  BSYNC B1 ;  /* 0x0000000000017941 */ /* 0x000fea0003800000 */
.L_x_412:
        /* <DEDUP_REMOVED lines=9> */
.L_x_415:
[----:B------:R-:W-:Y:S05]  /*11960*/  BSYNC B1 ;  /* 0x0000000000017941 */ /* 0x000fea0003800000 */
.L_x_414:
        /* <DEDUP_REMOVED lines=9> */
.L_x_417:
[----:B------:R-:W-:Y:S05]  /*11a00*/  BSYNC B1 ;  /* 0x0000000000017941 */ /* 0x000fea0003800000 */
.L_x_416:
        /* <DEDUP_REMOVED lines=9> */
.L_x_419:
[----:B------:R-:W-:Y:S05]  /*11aa0*/  BSYNC B1 ;  /* 0x0000000000017941 */ /* 0x000fea0003800000 */
.L_x_418:
        /* <DEDUP_REMOVED lines=9> */
.L_x_421:
[----:B------:R-:W-:Y:S05]  /*11b40*/  BSYNC B1 ;  /* 0x0000000000017941 */ /* 0x000fea0003800000 */
.L_x_420:
        /* <DEDUP_REMOVED lines=9> */
.L_x_423:
[----:B------:R-:W-:Y:S05]  /*11be0*/  BSYNC B1 ;  /* 0x0000000000017941 */ /* 0x000fea0003800000 */
.L_x_422:
        /* <DEDUP_REMOVED lines=9> */
.L_x_425:
[----:B------:R-:W-:Y:S05]  /*11c80*/  BSYNC B1 ;  /* 0x0000000000017941 */ /* 0x000fea0003800000 */
.L_x_424:
        /* <DEDUP_REMOVED lines=9> */
.L_x_427:
[----:B------:R-:W-:Y:S05]  /*11d20*/  BSYNC B1 ;  /* 0x0000000000017941 */ /* 0x000fea0003800000 */
.L_x_426:
        /* <DEDUP_REMOVED lines=9> */
.L_x_429:
[----:B------:R-:W-:Y:S05]  /*11dc0*/  BSYNC B1 ;  /* 0x0000000000017941 */ /* 0x000fea0003800000 */
.L_x_428:
        /* <DEDUP_REMOVED lines=9> */
.L_x_431:
[----:B------:R-:W-:Y:S05]  /*11e60*/  BSYNC B1 ;  /* 0x0000000000017941 */ /* 0x000fea0003800000 */
.L_x_430:
        /* <DEDUP_REMOVED lines=9> */
.L_x_433:
[----:B------:R-:W-:Y:S05]  /*11f00*/  BSYNC B1 ;  /* 0x0000000000017941 */ /* 0x000fea0003800000 */
.L_x_432:
        /* <DEDUP_REMOVED lines=9> */
.L_x_435:
[----:B------:R-:W-:Y:S05]  /*11fa0*/  BSYNC B1 ;  /* 0x0000000000017941 */ /* 0x000fea0003800000 */
.L_x_434:
        /* <DEDUP_REMOVED lines=9> */
.L_x_437:
[----:B------:R-:W-:Y:S05]  /*12040*/  BSYNC B1 ;  /* 0x0000000000017941 */ /* 0x000fea0003800000 */
.L_x_436:
        /* <DEDUP_REMOVED lines=9> */
.L_x_439:
[----:B------:R-:W-:Y:S05]  /*120e0*/  BSYNC B1 ;  /* 0x0000000000017941 */ /* 0x000fea0003800000 */
.L_x_438:
        /* <DEDUP_REMOVED lines=9> */
.L_x_441:
[----:B------:R-:W-:Y:S05]  /*12180*/  BSYNC B1 ;  /* 0x0000000000017941 */ /* 0x000fea0003800000 */
.L_x_440:
        /* <DEDUP_REMOVED lines=9> */
.L_x_443:
[----:B------:R-:W-:Y:S05]  /*12220*/  BSYNC B1 ;  /* 0x0000000000017941 */ /* 0x000fea0003800000 */
.L_x_442:
        /* <DEDUP_REMOVED lines=9> */
.L_x_445:
[----:B------:R-:W-:Y:S05]  /*122c0*/  BSYNC B1 ;  /* 0x0000000000017941 */ /* 0x000fea0003800000 */
.L_x_444:
        /* <DEDUP_REMOVED lines=9> */
.L_x_447:
[----:B------:R-:W-:Y:S05]  /*12360*/  BSYNC B1 ;  /* 0x0000000000017941 */ /* 0x000fea0003800000 */
.L_x_446:
        /* <DEDUP_REMOVED lines=9> */
.L_x_449:
[----:B------:R-:W-:Y:S05]  /*12400*/  BSYNC B1 ;  /* 0x0000000000017941 */ /* 0x000fea0003800000 */
.L_x_448:
        /* <DEDUP_REMOVED lines=9> */
.L_x_451:
[----:B------:R-:W-:Y:S05]  /*124a0*/  BSYNC B1 ;  /* 0x0000000000017941 */ /* 0x000fea0003800000 */
.L_x_450:
        /* <DEDUP_REMOVED lines=9> */
.L_x_453:
[----:B------:R-:W-:Y:S05]  /*12540*/  BSYNC B1 ;  /* 0x0000000000017941 */ /* 0x000fea0003800000 */
.L_x_452:
        /* <DEDUP_REMOVED lines=9> */
.L_x_455:
[----:B------:R-:W-:Y:S05]  /*125e0*/  BSYNC B1 ;  /* 0x0000000000017941 */ /* 0x000fea0003800000 */
.L_x_454:
        /* <DEDUP_REMOVED lines=9> */
.L_x_457:
[----:B------:R-:W-:Y:S05]  /*12680*/  BSYNC B1 ;  /* 0x0000000000017941 */ /* 0x000fea0003800000 */
.L_x_456:
        /* <DEDUP_REMOVED lines=9> */
.L_x_459:
[----:B------:R-:W-:Y:S05]  /*12720*/  BSYNC B1 ;  /* 0x0000000000017941 */ /* 0x000fea0003800000 */
.L_x_458:
        /* <DEDUP_REMOVED lines=9> */
.L_x_461:
[----:B------:R-:W-:Y:S05]  /*127c0*/  BSYNC B1 ;  /* 0x0000000000017941 */ /* 0x000fea0003800000 */
.L_x_460:
        /* <DEDUP_REMOVED lines=9> */
.L_x_463:
[----:B------:R-:W-:Y:S05]  /*12860*/  BSYNC B1 ;  /* 0x0000000000017941 */ /* 0x000fea0003800000 */
.L_x_462:
        /* <DEDUP_REMOVED lines=9> */
.L_x_465:
[----:B------:R-:W-:Y:S05]  /*12900*/  BSYNC B1 ;  /* 0x0000000000017941 */ /* 0x000fea0003800000 */
.L_x_464:
        /* <DEDUP_REMOVED lines=9> */
.L_x_467:
[----:B------:R-:W-:Y:S05]  /*129a0*/  BSYNC B1 ;  /* 0x0000000000017941 */ /* 0x000fea0003800000 */
.L_x_466:
        /* <DEDUP_REMOVED lines=9> */
.L_x_469:
[----:B------:R-:W-:Y:S05]  /*12a40*/  BSYNC B1 ;  /* 0x0000000000017941 */ /* 0x000fea0003800000 */
.L_x_468:
        /* <DEDUP_REMOVED lines=9> */
.L_x_471:
[----:B------:R-:W-:Y:S05]  /*12ae0*/  BSYNC B1 ;  /* 0x0000000000017941 */ /* 0x000fea0003800000 */
.L_x_470:
        /* <DEDUP_REMOVED lines=9> */
.L_x_473:
[----:B------:R-:W-:Y:S05]  /*12b80*/  BSYNC B1 ;  /* 0x0000000000017941 */ /* 0x000fea0003800000 */
.L_x_472:
        /* <DEDUP_REMOVED lines=9> */
.L_x_475:
[----:B------:R-:W-:Y:S05]  /*12c20*/  BSYNC B1 ;  /* 0x0000000000017941 */ /* 0x000fea0003800000 */
.L_x_474:
        /* <DEDUP_REMOVED lines=9> */
.L_x_477:
[----:B------:R-:W-:Y:S05]  /*12cc0*/  BSYNC B1 ;  /* 0x0000000000017941 */ /* 0x000fea0003800000 */
.L_x_476:
        /* <DEDUP_REMOVED lines=9> */
.L_x_479:
[----:B------:R-:W-:Y:S05]  /*12d60*/  BSYNC B1 ;  /* 0x0000000000017941 */ /* 0x000fea0003800000 */
.L_x_478:
        /* <DEDUP_REMOVED lines=9> */
.L_x_481:
[----:B------:R-:W-:Y:S05]  /*12e00*/  BSYNC B1 ;  /* 0x0000000000017941 */ /* 0x000fea0003800000 */
.L_x_480:
        /* <DEDUP_REMOVED lines=9> */
.L_x_483:
[----:B------:R-:W-:Y:S05]  /*12ea0*/  BSYNC B1 ;  /* 0x0000000000017941 */ /* 0x000fea0003800000 */
.L_x_482:
        /* <DEDUP_REMOVED lines=9> */
.L_x_485:
[----:B------:R-:W-:Y:S05]  /*12f40*/  BSYNC B1 ;  /* 0x0000000000017941 */ /* 0x000fea0003800000 */
.L_x_484:
        /* <DEDUP_REMOVED lines=9> */
.L_x_487:
[----:B------:R-:W-:Y:S05]  /*12fe0*/  BSYNC B1 ;  /* 0x0000000000017941 */ /* 0x000fea0003800000 */
.L_x_486:
        /* <DEDUP_REMOVED lines=9> */
.L_x_489:
[----:B------:R-:W-:Y:S05]  /*13080*/  BSYNC B1 ;  /* 0x0000000000017941 */ /* 0x000fea0003800000 */
.L_x_488:
        /* <DEDUP_REMOVED lines=9> */
.L_x_491:
[----:B------:R-:W-:Y:S05]  /*13120*/  BSYNC B1 ;  /* 0x0000000000017941 */ /* 0x000fea0003800000 */
.L_x_490:
        /* <DEDUP_REMOVED lines=9> */
.L_x_493:
[----:B------:R-:W-:Y:S05]  /*131c0*/  BSYNC B1 ;  /* 0x0000000000017941 */ /* 0x000fea0003800000 */
.L_x_492:
        /* <DEDUP_REMOVED lines=9> */
.L_x_495:
[----:B------:R-:W-:Y:S05]  /*13260*/  BSYNC B1 ;  /* 0x0000000000017941 */ /* 0x000fea0003800000 */
.L_x_494:
        /* <DEDUP_REMOVED lines=9> */
.L_x_497:
[----:B------:R-:W-:Y:S05]  /*13300*/  BSYNC B1 ;  /* 0x0000000000017941 */ /* 0x000fea0003800000 */
.L_x_496:
        /* <DEDUP_REMOVED lines=9> */
.L_x_499:
[----:B------:R-:W-:Y:S05]  /*133a0*/  BSYNC B1 ;  /* 0x0000000000017941 */ /* 0x000fea0003800000 */
.L_x_498:
        /* <DEDUP_REMOVED lines=9> */
.L_x_501:
[----:B------:R-:W-:Y:S05]  /*13440*/  BSYNC B1 ;  /* 0x0000000000017941 */ /* 0x000fea0003800000 */
.L_x_500:
        /* <DEDUP_REMOVED lines=9> */
.L_x_503:
[----:B------:R-:W-:Y:S05]  /*134e0*/  BSYNC B1 ;  /* 0x0000000000017941 */ /* 0x000fea0003800000 */
.L_x_502:
        /* <DEDUP_REMOVED lines=9> */
.L_x_505:
[----:B------:R-:W-:Y:S05]  /*13580*/  BSYNC B1 ;  /* 0x0000000000017941 */ /* 0x000fea0003800000 */
.L_x_504:
        /* <DEDUP_REMOVED lines=9> */
.L_x_507:
[----:B------:R-:W-:Y:S05]  /*13620*/  BSYNC B1 ;  /* 0x0000000000017941 */ /* 0x000fea0003800000 */
.L_x_506:
        /* <DEDUP_REMOVED lines=9> */
.L_x_509:
[----:B------:R-:W-:Y:S05]  /*136c0*/  BSYNC B1 ;  /* 0x0000000000017941 */ /* 0x000fea0003800000 */
.L_x_508:
        /* <DEDUP_REMOVED lines=9> */
.L_x_511:
[----:B------:R-:W-:Y:S05]  /*13760*/  BSYNC B1 ;  /* 0x0000000000017941 */ /* 0x000fea0003800000 */
.L_x_510:
        /* <DEDUP_REMOVED lines=9> */
.L_x_513:
[----:B------:R-:W-:Y:S05]  /*13800*/  BSYNC B1 ;  /* 0x0000000000017941 */ /* 0x000fea0003800000 */
.L_x_512:
        /* <DEDUP_REMOVED lines=9> */
.L_x_515:
[----:B------:R-:W-:Y:S05]  /*138a0*/  BSYNC B1 ;  /* 0x0000000000017941 */ /* 0x000fea0003800000 */
.L_x_514:
        /* <DEDUP_REMOVED lines=9> */
.L_x_517:
[----:B------:R-:W-:Y:S05]  /*13940*/  BSYNC B1 ;  /* 0x0000000000017941 */ /* 0x000fea0003800000 */
.L_x_516:
        /* <DEDUP_REMOVED lines=9> */
.L_x_519:
[----:B------:R-:W-:Y:S05]  /*139e0*/  BSYNC B1 ;  /* 0x0000000000017941 */ /* 0x000fea0003800000 */
.L_x_518:
        /* <DEDUP_REMOVED lines=9> */
.L_x_521:
[----:B------:R-:W-:Y:S05]  /*13a80*/  BSYNC B1 ;  /* 0x0000000000017941 */ /* 0x000fea0003800000 */
.L_x_520:
        /* <DEDUP_REMOVED lines=9> */
.L_x_523:
[----:B------:R-:W-:Y:S05]  /*13b20*/  BSYNC B1 ;  /* 0x0000000000017941 */ /* 0x000fea0003800000 */
.L_x_522:
        /* <DEDUP_REMOVED lines=9> */
.L_x_525:
[----:B------:R-:W-:Y:S05]  /*13bc0*/  BSYNC B1 ;  /* 0x0000000000017941 */ /* 0x000fea0003800000 */
.L_x_524:
        /* <DEDUP_REMOVED lines=9> */
.L_x_527:
[----:B------:R-:W-:Y:S05]  /*13c60*/  BSYNC B1 ;  /* 0x0000000000017941 */ /* 0x000fea0003800000 */
.L_x_526:
        /* <DEDUP_REMOVED lines=9> */
.L_x_529:
[----:B------:R-:W-:Y:S05]  /*13d00*/  BSYNC B1 ;  /* 0x0000000000017941 */ /* 0x000fea0003800000 */
.L_x_528:
        /* <DEDUP_REMOVED lines=9> */
.L_x_531:
[----:B------:R-:W-:Y:S05]  /*13da0*/  BSYNC B1 ;  /* 0x0000000000017941 */ /* 0x000fea0003800000 */
.L_x_530:
        /* <DEDUP_REMOVED lines=9> */
.L_x_533:
[----:B------:R-:W-:Y:S05]  /*13e40*/  BSYNC B1 ;  /* 0x0000000000017941 */ /* 0x000fea0003800000 */
.L_x_532:
        /* <DEDUP_REMOVED lines=9> */
.L_x_535:
[----:B------:R-:W-:Y:S05]  /*13ee0*/  BSYNC B1 ;  /* 0x0000000000017941 */ /* 0x000fea0003800000 */
.L_x_534:
        /* <DEDUP_REMOVED lines=9> */
.L_x_537:
[----:B------:R-:W-:Y:S05]  /*13f80*/  BSYNC B1 ;  /* 0x0000000000017941 */ /* 0x000fea0003800000 */
.L_x_536:
[----:B01--45:R-:W-:Y:S01]  /*13f90*/  LOP3.LUT R7, R3, 0xffffe000, RZ, 0xc0, !PT ;  /* 0xffffe00003077812 */ /* 0x033fe200078ec0ff */
        /* <DEDUP_REMOVED lines=8> */
.L_x_539:
[----:B------:R-:W-:Y:S05]  /*14020*/  BSYNC B1 ;  /* 0x0000000000017941 */ /* 0x000fea0003800000 */
.L_x_538:
        /* <DEDUP_REMOVED lines=9> */
.L_x_541:
[----:B------:R-:W-:Y:S05]  /*140c0*/  BSYNC B1 ;  /* 0x0000000000017941 */ /* 0x000fea0003800000 */
.L_x_540:
[----:B------:R-:W-:Y:S05]  /*140d0*/  @!P1 BRA `(.L_x_542) ;  /* 0x0000005000909947 */ /* 0x000fea0003800000 */
[----:B-----5:R-:W-:-:S05]  /*140e0*/  LOP3.LUT R3, R3, 0xffffe000, RZ, 0xc0, !PT ;  /* 0xffffe00003037812 */ /* 0x020fca00078ec0ff */
[----:B------:R-:W-:-:S04]  /*140f0*/  FMUL R0, R3, R16 ;  /* 0x0000001003007220 */ /* 0x000fc80000400000 */
[----:B------:R-:W-:-:S05]  /*14100*/  FFMA R151, R151, R2, R0 ;  /* 0x0000000297977223 */ /* 0x000fca0000000000 */
[----:B------:R-:W-:-:S05]  /*14110*/  F2FP.TF32.F32.PACK_B R151, R151 ;  /* 0x00000097ff97723e */ /* 0x000fca00024050ff */
[----:B------:R0:W-:Y:S01]  /*14120*/  STG.E desc[UR36][R4.64+0x3e4], R151 ;  /* 0x0003e49704007986 */ /* 0x0001e2000c101924 */
[----:B------:R-:W-:Y:S05]  /*14130*/  BRA `(.L_x_542) ;  /* 0x0000005000787947 */ /* 0x000fea0003800000 */
.L_x_35:
[----:B------:R-:W2:Y:S01]  /*14140*/  LDL.LU R3, [R1] ;  /* 0x0000000001037983 */ /* 0x000ea20000300800 */
[----:B------:R-:W-:-:S03]  /*14150*/  ULDC.64 UR4, c[0x0][0x5c0] ;  /* 0x0001700000047ab9 */ /* 0x000fc60000000a00 */
[----:B------:R-:W3:Y:S04]  /*14160*/  LDL.LU R9, [R1+0x8] ;  /* 0x0000080001097983 */ /* 0x000ee80000300800 */
[----:B------:R-:W4:Y:S04]  /*14170*/  LDL.LU R8, [R1+0x50] ;  /* 0x0000500001087983 */ /* 0x000f280000300800 */
[----:B------:R0:W-:Y:S04]  /*14180*/  STL [R1+0x22c], R146 ;  /* 0x00022c9201007387 */ /* 0x0001e80000100800 */
[----:B0-----:R-:W4:Y:S04]  /*14190*/  LDL.LU R146, [R1+0x70] ;  /* 0x0000700001927983 */ /* 0x001f280000300800 */
[----:B------:R0:W-:Y:S04]  /*141a0*/  STL [R1+0x228], R147 ;  /* 0x0002289301007387 */ /* 0x0001e80000100800 */
[----:B0-----:R-:W4:Y:S04]  /*141b0*/  LDL.LU R147, [R1+0x74] ;  /* 0x0000740001937983 */ /* 0x001f280000300800 */
[----:B------:R-:W4:Y:S04]  /*141c0*/  LDL.LU R235, [R1+0x78] ;  /* 0x0000780001eb7983 */ /* 0x000f280000300800 */
        /* <DEDUP_REMOVED lines=93> */
[----:B------:R0:W-:Y:S04]  /*147a0*/  STL [R1+0x224], R148 ;  /* 0x0002249401007387 */ /* 0x0001e80000100800 */
[----:B0-----:R-:W4:Y:S04]  /*147b0*/  LDL.LU R148, [R1+0x58] ;  /* 0x0000580001947983 */ /* 0x001f280000300800 */
        /* <DEDUP_REMOVED lines=11> */
[----:B0-----:R-:W3:Y:S01]  /*14870*/  LDL.LU R16, [R1+0x200] ;  /* 0x0002000001107983 */ /* 0x001ee20000300800 */
[----:B--2---:R-:W-:Y:S01]  /*14880*/  FMUL R3, R3, R2 ;  /* 0x0000000203037220 */ /* 0x004fe20000400000 */
[----:B------:R-:W-:-:S02]  /*14890*/  LEA R4, P0, R6, UR4, 0x2 ;  /* 0x0000000406047c11 */ /* 0x000fc4000f8010ff */
[----:B------:R-:W2:Y:S02]  /*148a0*/  LDL.LU R7, [R1+0x4] ;  /* 0x0000040001077983 */ /* 0x000ea40000300800 */
[----:B------:R-:W-:Y:S02]  /*148b0*/  LEA.HI.X R5, R6, UR5, R10, 0x2, P0 ;  /* 0x0000000506057c11 */ /* 0x000fe400080f140a */
[----:B------:R-:W-:Y:S01]  /*148c0*/  F2FP.TF32.F32.PACK_B R3, R3 ;  /* 0x00000003ff03723e */ /* 0x000fe200024050ff */
[----:B------:R-:W4:Y:S01]  /*148d0*/  LDL.LU R10, [R1+0xb0] ;  /* 0x0000b000010a7983 */ /* 0x000f220000300800 */
[----:B------:R-:W-:-:S03]  /*148e0*/  ISETP.GT.AND P0, PT, R0, 0x1, P1 ;  /* 0x000000010000780c */ /* 0x000fc60000f04270 */
[----:B------:R2:W-:Y:S02]  /*148f0*/  @P2 STG.E desc[UR36][R4.64], R3 ;  /* 0x0000000304002986 */ /* 0x0005e4000c101924 */
[----:B--2---:R-:W-:-:S05]  /*14900*/  FMUL R3, R7, R2 ;  /* 0x0000000207037220 */ /* 0x004fca0000400000 */
[----:B------:R-:W-:-:S05]  /*14910*/  F2FP.TF32.F32.PACK_B R3, R3 ;  /* 0x00000003ff03723e */ /* 0x000fca00024050ff */
[----:B------:R0:W-:Y:S04]  /*14920*/  @P0 STG.E desc[UR36][R4.64+0x4], R3 ;  /* 0x0000040304000986 */ /* 0x0001e8000c101924 */
[----:B0-----:R-:W2:Y:S01]  /*14930*/  LDL.LU R3, [R1+0xc] ;  /* 0x00000c0001037983 */ /* 0x001ea20000300800 */
[----:B---3--:R-:W-:Y:S01]  /*14940*/  ISETP.GT.AND P0, PT, R16, 0x8, PT ;  /* 0x000000081000780c */ /* 0x008fe20003f04270 */
[----:B------:R-:W-:-:S03]  /*14950*/  USHF.L.U32 UR5, UR8, 0x5, URZ ;  /* 0x0000000508057899 */ /* 0x000fc6000800063f */
[----:B------:R-:W-:Y:S01]  /*14960*/  ISETP.GT.AND P2, PT, R0, RZ, P0 ;  /* 0x000000ff0000720c */ /* 0x000fe20000744270 */
[----:B------:R-:W-:Y:S01]  /*14970*/  USHF.L.U64.HI UR4, UR8, 0x5, UR9 ;  /* 0x0000000508047899 */ /* 0x000fe20008010209 */
[----:B------:R-:W-:Y:S01]  /*14980*/  FMUL R9, R9, R2 ;  /* 0x0000000209097220 */ /* 0x000fe20000400000 */
[----:B------:R-:W-:-:S04]  /*14990*/  IADD3 R6, P3, R4, UR5, RZ ;  /* 0x0000000504067c10 */ /* 0x000fc8000ff7e0ff */
[----:B------:R-:W-:Y:S02]  /*149a0*/  F2FP.TF32.F32.PACK_B R9, R9 ;  /* 0x00000009ff09723e */ /* 0x000fe400024050ff */
[----:B------:R-:W-:-:S05]  /*149b0*/  IADD3.X R7, R5, UR4, RZ, P3, !PT ;  /* 0x0000000405077c10 */ /* 0x000fca0009ffe4ff */
[----:B------:R0:W-:Y:S01]  /*149c0*/  @P2 STG.E desc[UR36][R6.64], R9 ;  /* 0x0000000906002986 */ /* 0x0001e2000c101924 */
[----:B------:R-:W-:-:S03]  /*149d0*/  ISETP.GT.AND P2, PT, R0, 0x1, P0 ;  /* 0x000000010000780c */ /* 0x000fc60000744270 */
[----:B0-----:R-:W3:Y:S01]  /*149e0*/  LDL.LU R9, [R1+0xac] ;  /* 0x0000ac0001097983 */ /* 0x001ee20000300800 */
[----:B--2---:R-:W-:-:S05]  /*149f0*/  FMUL R3, R3, R2 ;  /* 0x0000000203037220 */ /* 0x004fca0000400000 */
[----:B------:R-:W-:-:S05]  /*14a00*/  F2FP.TF32.F32.PACK_B R3, R3 ;  /* 0x00000003ff03723e */ /* 0x000fca00024050ff */
[----:B------:R0:W-:Y:S04]  /*14a10*/  @P2 STG.E desc[UR36][R6.64+0x4], R3 ;  /* 0x0000040306002986 */ /* 0x0001e8000c101924 */
[----:B0-----:R-:W2:Y:S01]  /*14a20*/  LDL.LU R3, [R1+0x10] ;  /* 0x0000100001037983 */ /* 0x001ea20000300800 */
[----:B------:R-:W-:Y:S01]  /*14a30*/  ISETP.GT.AND P2, PT, R0, 0x8, P1 ;  /* 0x000000080000780c */ /* 0x000fe20000f44270 */
[----:B--2---:R-:W-:-:S05]  /*14a40*/  FMUL R3, R3, R2 ;  /* 0x0000000203037220 */ /* 0x004fca0000400000 */
[----:B------:R-:W-:-:S07]  /*14a50*/  F2FP.TF32.F32.PACK_B R3, R3 ;  /* 0x00000003ff03723e */ /* 0x000fce00024050ff */
        /* <DEDUP_REMOVED lines=77> */
[C---:B------:R-:W-:Y:S02]  /*14f30*/  ISETP.GT.AND P2, PT, R0.reuse, 0x28, P1 ;  /* 0x000000280000780c */ /* 0x040fe40000f44270 */
[----:B------:R-:W-:Y:S01]  /*14f40*/  ISETP.GT.AND P3, PT, R0, 0x29, P1 ;  /* 0x000000290000780c */ /* 0x000fe20000f64270 */
[----:B----4-:R-:W-:-:S05]  /*14f50*/  FMUL R8, R8, R2 ;  /* 0x0000000208087220 */ /* 0x010fca0000400000 */
[----:B------:R-:W-:-:S05]  /*14f60*/  F2FP.TF32.F32.PACK_B R8, R8 ;  /* 0x00000008ff08723e */ /* 0x000fca00024050ff */
[----:B------:R0:W-:Y:S04]  /*14f70*/  @P2 STG.E desc[UR36][R4.64+0xa0], R8 ;  /* 0x0000a00804002986 */ /* 0x0001e8000c101924 */
[----:B0-----:R-:W4:Y:S01]  /*14f80*/  LDL.LU R8, [R1+0xa8] ;  /* 0x0000a80001087983 */ /* 0x001f220000300800 */
[----:B------:R-:W-:Y:S01]  /*14f90*/  ISETP.GT.AND P2, PT, R0, 0x28, P0 ;  /* 0x000000280000780c */ /* 0x000fe20000744270 */
[-C--:B------:R-:W-:Y:S01]  /*14fa0*/  FMUL R148, R148, R2.reuse ;  /* 0x0000000294947220 */ /* 0x080fe20000400000 */
[----:B------:R-:W-:Y:S01]  /*14fb0*/  ISETP.GT.AND P4, PT, R0, 0x30, P1 ;  /* 0x000000300000780c */ /* 0x000fe20000f84270 */
[-C--:B------:R-:W-:Y:S01]  /*14fc0*/  FMUL R149, R149, R2.reuse ;  /* 0x0000000295957220 */ /* 0x080fe20000400000 */
[-C--:B------:R-:W-:Y:S01]  /*14fd0*/  FMUL R150, R150, R2.reuse ;  /* 0x0000000296967220 */ /* 0x080fe20000400000 */
[----:B------:R-:W-:Y:S01]  /*14fe0*/  ISETP.GT.AND P5, PT, R0, 0x31, P1 ;  /* 0x000000310000780c */ /* 0x000fe20000fa4270 */
[----:B------:R-:W-:Y:S01]  /*14ff0*/  FMUL R151, R151, R2 ;  /* 0x0000000297977220 */ /* 0x000fe20000400000 */
[----:B------:R-:W-:-:S02]  /*15000*/  F2FP.TF32.F32.PACK_B R148, R148 ;  /* 0x00000094ff94723e */ /* 0x000fc400024050ff */
[----:B------:R-:W-:Y:S02]  /*15010*/  F2FP.TF32.F32.PACK_B R149, R149 ;  /* 0x00000095ff95723e */ /* 0x000fe400024050ff */
[----:B------:R-:W-:Y:S02]  /*15020*/  F2FP.TF32.F32.PACK_B R150, R150 ;  /* 0x00000096ff96723e */ /* 0x000fe400024050ff */
[----:B------:R-:W-:Y:S01]  /*15030*/  F2FP.TF32.F32.PACK_B R151, R151 ;  /* 0x00000097ff97723e */ /* 0x000fe200024050ff */
[----:B--2---:R-:W-:-:S05]  /*15040*/  FMUL R3, R3, R2 ;  /* 0x0000000203037220 */ /* 0x004fca0000400000 */
[----:B------:R-:W-:-:S05]  /*15050*/  F2FP.TF32.F32.PACK_B R3, R3 ;  /* 0x00000003ff03723e */ /* 0x000fca00024050ff */
[----:B------:R0:W-:Y:S04]  /*15060*/  @P3 STG.E desc[UR36][R4.64+0xa4], R3 ;  /* 0x0000a40304003986 */ /* 0x0001e8000c101924 */
[----:B0-----:R-:W2:Y:S01]  /*15070*/  LDL.LU R3, [R1+0xa4] ;  /* 0x0000a40001037983 */ /* 0x001ea20000300800 */
[----:B------:R-:W-:-:S03]  /*15080*/  ISETP.GT.AND P3, PT, R0, 0x29, P0 ;  /* 0x000000290000780c */ /* 0x000fc60000764270 */
[----:B------:R-:W-:Y:S01]  /*15090*/  @P2 STG.E desc[UR36][R6.64+0xa0], R148 ;  /* 0x0000a09406002986 */ /* 0x000fe2000c101924 */
[----:B------:R-:W-:Y:S01]  /*150a0*/  ISETP.GT.AND P2, PT, R0, 0x30, P0 ;  /* 0x000000300000780c */ /* 0x000fe20000744270 */
[-C--:B------:R-:W-:Y:S01]  /*150b0*/  FMUL R152, R152, R2.reuse ;  /* 0x0000000298987220 */ /* 0x080fe20000400000 */
[-C--:B------:R-:W-:Y:S01]  /*150c0*/  FMUL R17, R17, R2.reuse ;  /* 0x0000000211117220 */ /* 0x080fe20000400000 */
[-C--:B------:R-:W-:Y:S01]  /*150d0*/  FMUL R237, R146, R2.reuse ;  /* 0x0000000292ed7220 */ /* 0x080fe20000400000 */
[-C--:B------:R-:W-:Y:S01]  /*150e0*/  FMUL R236, R147, R2.reuse ;  /* 0x0000000293ec7220 */ /* 0x080fe20000400000 */
[----:B------:R-:W-:-:S04]  /*150f0*/  FMUL R235, R235, R2 ;  /* 0x00000002ebeb7220 */ /* 0x000fc80000400000 */
[----:B------:R-:W-:Y:S01]  /*15100*/  @P3 STG.E desc[UR36][R6.64+0xa4], R149 ;  /* 0x0000a49506003986 */ /* 0x000fe2000c101924 */
[----:B------:R-:W-:-:S03]  /*15110*/  ISETP.GT.AND P3, PT, R0, 0x31, P0 ;  /* 0x000000310000780c */ /* 0x000fc60000764270 */
[----:B------:R-:W-:Y:S01]  /*15120*/  @P4 STG.E desc[UR36][R4.64+0xc0], R150 ;  /* 0x0000c09604004986 */ /* 0x000fe2000c101924 */
[----:B------:R-:W-:-:S03]  /*15130*/  ISETP.GT.AND P4, PT, R0, 0x38, P1 ;  /* 0x000000380000780c */ /* 0x000fc60000f84270 */
[----:B------:R-:W-:Y:S01]  /*15140*/  @P5 STG.E desc[UR36][R4.64+0xc4], R151 ;  /* 0x0000c49704005986 */ /* 0x000fe2000c101924 */
[----:B------:R-:W-:Y:S02]  /*15150*/  ISETP.GT.AND P5, PT, R0, 0x39, P1 ;  /* 0x000000390000780c */ /* 0x000fe40000fa4270 */
[----:B------:R-:W-:Y:S01]  /*15160*/  F2FP.TF32.F32.PACK_B R152, R152 ;  /* 0x00000098ff98723e */ /* 0x000fe200024050ff */
[-C--:B------:R-:W-:Y:S01]  /*15170*/  FMUL R234, R234, R2.reuse ;  /* 0x00000002eaea7220 */ /* 0x080fe20000400000 */
[----:B------:R-:W-:Y:S01]  /*15180*/  F2FP.TF32.F32.PACK_B R17, R17 ;  /* 0x00000011ff11723e */ /* 0x000fe200024050ff */
[----:B------:R-:W-:Y:S01]  /*15190*/  FMUL R233, R233, R2 ;  /* 0x00000002e9e97220 */ /* 0x000fe20000400000 */
[----:B------:R-:W-:Y:S01]  /*151a0*/  F2FP.TF32.F32.PACK_B R237, R237 ;  /* 0x000000edffed723e */ /* 0x000fe200024050ff */
[----:B------:R-:W-:Y:S01]  /*151b0*/  @P2 STG.E desc[UR36][R6.64+0xc0], R152 ;  /* 0x0000c09806002986 */ /* 0x000fe2000c101924 */
[C---:B------:R-:W-:Y:S02]  /*151c0*/  ISETP.GT.AND P2, PT, R0.reuse, 0x38, P0 ;  /* 0x000000380000780c */ /* 0x040fe40000744270 */
[----:B------:R-:W-:Y:S01]  /*151d0*/  F2FP.TF32.F32.PACK_B R236, R236 ;  /* 0x000000ecffec723e */ /* 0x000fe200024050ff */
[----:B------:R-:W-:Y:S01]  /*151e0*/  @P3 STG.E desc[UR36][R6.64+0xc4], R17 ;  /* 0x0000c41106003986 */ /* 0x000fe2000c101924 */
[----:B------:R-:W-:-:S03]  /*151f0*/  ISETP.GT.AND P3, PT, R0, 0x39, P0 ;  /* 0x000000390000780c */ /* 0x000fc60000764270 */
[----:B------:R-:W-:Y:S01]  /*15200*/  @P4 STG.E desc[UR36][R4.64+0xe0], R237 ;  /* 0x0000e0ed04004986 */ /* 0x000fe2000c101924 */
[----:B------:R-:W-:-:S03]  /*15210*/  ISETP.GT.AND P4, PT, R0, 0x40, P1 ;  /* 0x000000400000780c */ /* 0x000fc60000f84270 */
[----:B------:R-:W-:Y:S01]  /*15220*/  @P5 STG.E desc[UR36][R4.64+0xe4], R236 ;  /* 0x0000e4ec04005986 */ /* 0x000fe2000c101924 */
[----:B------:R-:W-:Y:S01]  /*15230*/  ISETP.GT.AND P5, PT, R0, 0x41, P1 ;  /* 0x000000410000780c */ /* 0x000fe20000fa4270 */
[-C--:B------:R-:W-:Y:S01]  /*15240*/  FMUL R232, R232, R2.reuse ;  /* 0x00000002e8e87220 */ /* 0x080fe20000400000 */
[----:B------:R-:W-:Y:S01]  /*15250*/  F2FP.TF32.F32.PACK_B R235, R235 ;  /* 0x000000ebffeb723e */ /* 0x000fe200024050ff */
[----:B------:R-:W-:Y:S01]  /*15260*/  FMUL R231, R231, R2 ;  /* 0x00000002e7e77220 */ /* 0x000fe20000400000 */
        /* <DEDUP_REMOVED lines=9> */
[C---:B------:R-:W-:Y:S01]  /*15300*/  ISETP.GT.AND P4, PT, R0.reuse, 0x48, P1 ;  /* 0x000000480000780c */ /* 0x040fe20000f84270 */
[-C--:B------:R-:W-:Y:S02]  /*15310*/  FMUL R229, R229, R2.reuse ;  /* 0x00000002e5e57220 */ /* 0x080fe40000400000 */
        /* <DEDUP_REMOVED lines=9> */
[----:B------:R-:W-:-:S02]  /*153b0*/  ISETP.GT.AND P2, PT, R0, 0x48, P0 ;  /* 0x000000480000780c */ /* 0x000fc40000744270 */
[----:B------:R-:W-:Y:S01]  /*153c0*/  F2FP.TF32.F32.PACK_B R228, R228 ;  /* 0x000000e4ffe4723e */ /* 0x000fe200024050ff */
[----:B------:R-:W-:Y:S01]  /*153d0*/  @P3 STG.E desc[UR36][R6.64+0x104], R230 ;  /* 0x000104e606003986 */ /* 0x000fe2000c101924 */
[----:B------:R-:W-:-:S03]  /*153e0*/  ISETP.GT.AND P3, PT, R0, 0x49, P0 ;  /* 0x000000490000780c */ /* 0x000fc60000764270 */
[----:B------:R-:W-:Y:S01]  /*153f0*/  @P4 STG.E desc[UR36][R4.64+0x120], R229 ;  /* 0x000120e504004986 */ /* 0x000fe2000c101924 */
[C---:B------:R-:W-:Y:S01]  /*15400*/  ISETP.GT.AND P4, PT, R0.reuse, 0x50, P1 ;  /* 0x000000500000780c */ /* 0x040fe20000f84270 */
[-C--:B------:R-:W-:Y:S02]  /*15410*/  FMUL R225, R225, R2.reuse ;  /* 0x00000002e1e17220 */ /* 0x080fe40000400000 */
[----:B------:R-:W-:Y:S01]  /*15420*/  @P5 STG.E desc[UR36][R4.64+0x124], R228 ;  /* 0x000124e404005986 */ /* 0x000fe2000c101924 */
[----:B------:R-:W-:Y:S02]  /*15430*/  ISETP.GT.AND P5, PT, R0, 0x51, P1 ;  /* 0x000000510000780c */ /* 0x000fe40000fa4270 */
[----:B------:R-:W-:Y:S01]  /*15440*/  F2FP.TF32.F32.PACK_B R227, R227 ;  /* 0x000000e3ffe3723e */ /* 0x000fe200024050ff */
[----:B----4-:R-:W-:Y:S01]  /*15450*/  FMUL R8, R8, R2 ;  /* 0x0000000208087220 */ /* 0x010fe20000400000 */
[----:B------:R-:W-:Y:S01]  /*15460*/  F2FP.TF32.F32.PACK_B R226, R226 ;  /* 0x000000e2ffe2723e */ /* 0x000fe200024050ff */
[----:B---3--:R-:W-:Y:S01]  /*15470*/  FMUL R9, R9, R2 ;  /* 0x0000000209097220 */ /* 0x008fe20000400000 */
[----:B------:R-:W-:Y:S01]  /*15480*/  F2FP.TF32.F32.PACK_B R225, R225 ;  /* 0x000000e1ffe1723e */ /* 0x000fe200024050ff */
[----:B------:R-:W-:Y:S01]  /*15490*/  @P2 STG.E desc[UR36][R6.64+0x120], R227 ;  /* 0x000120e306002986 */ /* 0x000fe2000c101924 */
[----:B------:R-:W-:-:S03]  /*154a0*/  ISETP.GT.AND P2, PT, R0, 0x50, P0 ;  /* 0x000000500000780c */ /* 0x000fc60000744270 */
[----:B------:R-:W-:Y:S01]  /*154b0*/  @P3 STG.E desc[UR36][R6.64+0x124], R226 ;  /* 0x000124e206003986 */ /* 0x000fe2000c101924 */
[----:B------:R-:W-:-:S03]  /*154c0*/  ISETP.GT.AND P3, PT, R0, 0x51, P0 ;  /* 0x000000510000780c */ /* 0x000fc60000764270 */
[----:B------:R-:W-:Y:S01]  /*154d0*/  @P4 STG.E desc[UR36][R4.64+0x140], R225 ;  /* 0x000140e104004986 */ /* 0x000fe2000c101924 */
[----:B------:R-:W-:Y:S01]  /*154e0*/  ISETP.GT.AND P4, PT, R0, 0x58, P1 ;  /* 0x000000580000780c */ /* 0x000fe20000f84270 */
[----:B------:R-:W-:Y:S01]  /*154f0*/  FMUL R10, R10, R2 ;  /* 0x000000020a0a7220 */ /* 0x000fe20000400000 */
[----:B------:R-:W-:Y:S01]  /*15500*/  F2FP.TF32.F32.PACK_B R8, R8 ;  /* 0x00000008ff08723e */ /* 0x000fe200024050ff */
[-C--:B------:R-:W-:Y:S01]  /*15510*/  FMUL R11, R11, R2.reuse ;  /* 0x000000020b0b7220 */ /* 0x080fe20000400000 */
[----:B------:R-:W-:Y:S01]  /*15520*/  F2FP.TF32.F32.PACK_B R9, R9 ;  /* 0x00000009ff09723e */ /* 0x000fe200024050ff */
        /* <DEDUP_REMOVED lines=67> */
[-C--:B--2---:R-:W-:Y:S01]  /*15960*/  FMUL R3, R3, R2.reuse ;  /* 0x0000000203037220 */ /* 0x084fe20000400000 */
[-C--:B------:R-:W-:Y:S01]  /*15970*/  FMUL R177, R177, R2.reuse ;  /* 0x00000002b1b17220 */ /* 0x080fe20000400000 */
[-C--:B------:R-:W-:Y:S01]  /*15980*/  FMUL R178, R178, R2.reuse ;  /* 0x00000002b2b27220 */ /* 0x080fe20000400000 */
[-C--:B------:R-:W-:Y:S01]  /*15990*/  FMUL R179, R179, R2.reuse ;  /* 0x00000002b3b37220 */ /* 0x080fe20000400000 */
[-C--:B------:R-:W-:Y:S01]  /*159a0*/  FMUL R180, R180, R2.reuse ;  /* 0x00000002b4b47220 */ /* 0x080fe20000400000 */
[----:B------:R-:W-:Y:S01]  /*159b0*/  F2FP.TF32.F32.PACK_B R3, R3 ;  /* 0x00000003ff03723e */ /* 0x000fe200024050ff */
[-C--:B------:R-:W-:Y:S01]  /*159c0*/  FMUL R181, R181, R2.reuse ;  /* 0x00000002b5b57220 */ /* 0x080fe20000400000 */
[-C--:B------:R-:W-:Y:S01]  /*159d0*/  FMUL R182, R182, R2.reuse ;  /* 0x00000002b6b67220 */ /* 0x080fe20000400000 */
[-C--:B------:R-:W-:Y:S01]  /*159e0*/  FMUL R183, R183, R2.reuse ;  /* 0x00000002b7b77220 */ /* 0x080fe20000400000 */
[----:B------:R-:W-:Y:S01]  /*159f0*/  FMUL R184, R184, R2 ;  /* 0x00000002b8b87220 */ /* 0x000fe20000400000 */
[----:B------:R-:W-:Y:S01]  /*15a00*/  @P5 STG.E desc[UR36][R4.64+0x144], R3 ;  /* 0x0001440304005986 */ /* 0x000fe2000c101924 */
[----:B------:R-:W-:-:S03]  /*15a10*/  ISETP.GT.AND P5, PT, R0, 0x59, P1 ;  /* 0x000000590000780c */ /* 0x000fc60000fa4270 */
[----:B------:R-:W-:Y:S01]  /*15a20*/  @P2 STG.E desc[UR36][R6.64+0x140], R8 ;  /* 0x0001400806002986 */ /* 0x000fe2000c101924 */
[----:B------:R-:W-:-:S03]  /*15a30*/  ISETP.GT.AND P2, PT, R0, 0x58, P0 ;  /* 0x000000580000780c */ /* 0x000fc60000744270 */
[----:B------:R0:W-:Y:S01]  /*15a40*/  @P3 STG.E desc[UR36][R6.64+0x144], R9 ;  /* 0x0001440906003986 */ /* 0x0001e2000c101924 */
[----:B------:R-:W-:-:S03]  /*15a50*/  ISETP.GT.AND P3, PT, R0, 0x59, P0 ;  /* 0x000000590000780c */ /* 0x000fc60000764270 */
[----:B------:R-:W-:Y:S01]  /*15a60*/  @P4 STG.E desc[UR36][R4.64+0x160], R10 ;  /* 0x0001600a04004986 */ /* 0x000fe2000c101924 */
[----:B------:R-:W-:-:S03]  /*15a70*/  ISETP.GT.AND P4, PT, R0, 0x60, P1 ;  /* 0x000000600000780c */ /* 0x000fc60000f84270 */
[----:B------:R1:W-:Y:S01]  /*15a80*/  @P5 STG.E desc[UR36][R4.64+0x164], R11 ;  /* 0x0001640b04005986 */ /* 0x0003e2000c101924 */
[----:B------:R-:W-:-:S03]  /*15a90*/  ISETP.GT.AND P5, PT, R0, 0x61, P1 ;  /* 0x000000610000780c */ /* 0x000fc60000fa4270 */
[----:B------:R-:W-:Y:S01]  /*15aa0*/  @P2 STG.E desc[UR36][R6.64+0x160], R12 ;  /* 0x0001600c06002986 */ /* 0x000fe2000c101924 */
        /* <DEDUP_REMOVED lines=61> */
[----:B------:R-:W-:-:S03]  /*15e80*/  ISETP.GT.AND P4, PT, R0, 0xa0, P1 ;  /* 0x000000a00000780c */ /* 0x000fc60000f84270 */
[----:B------:R-:W-:Y:S01]  /*15e90*/  @P5 STG.E desc[UR36][R4.64+0x264], R174 ;  /* 0x000264ae04005986 */ /* 0x000fe2000c101924 */
[----:B------:R-:W-:Y:S02]  /*15ea0*/  ISETP.GT.AND P5, PT, R0, 0xa1, P1 ;  /* 0x000000a10000780c */ /* 0x000fe40000fa4270 */
        /* <DEDUP_REMOVED lines=165> */
[C---:B------:R-:W-:Y:S02]  /*16900*/  ISETP.GT.AND P4, PT, R0.reuse, 0xf8, P1 ;  /* 0x000000f80000780c */ /* 0x040fe40000f84270 */
[----:B------:R-:W-:Y:S01]  /*16910*/  ISETP.GT.AND P1, PT, R0, 0xf9, P1 ;  /* 0x000000f90000780c */ /* 0x000fe20000f24270 */
[-C--:B------:R-:W-:Y:S01]  /*16920*/  FMUL R221, R221, R2.reuse ;  /* 0x00000002dddd7220 */ /* 0x080fe20000400000 */
[----:B------:R-:W-:Y:S01]  /*16930*/  @P5 STG.E desc[UR36][R4.64+0x3c4], R218 ;  /* 0x0003c4da04005986 */ /* 0x000fe2000c101924 */
[-C--:B------:R-:W-:Y:S01]  /*16940*/  FMUL R222, R222, R2.reuse ;  /* 0x00000002dede7220 */ /* 0x080fe20000400000 */
[----:B------:R-:W-:Y:S01]  /*16950*/  ISETP.GT.AND P5, PT, R0, 0xf8, P0 ;  /* 0x000000f80000780c */ /* 0x000fe200007a4270 */
[----:B------:R-:W-:Y:S01]  /*16960*/  FMUL R223, R223, R2 ;  /* 0x00000002dfdf7220 */ /* 0x000fe20000400000 */
[----:B------:R-:W-:Y:S01]  /*16970*/  F2FP.TF32.F32.PACK_B R219, R219 ;  /* 0x000000dbffdb723e */ /* 0x000fe200024050ff */
[----:B------:R-:W-:Y:S01]  /*16980*/  USHF.L.U32 UR12, UR8, 0x9, URZ ;  /* 0x00000009080c7899 */ /* 0x000fe2000800063f */
[----:B------:R-:W-:Y:S01]  /*16990*/  F2FP.TF32.F32.PACK_B R220, R220 ;  /* 0x000000dcffdc723e */ /* 0x000fe200024050ff */
[----:B------:R-:W-:Y:S01]  /*169a0*/  USHF.L.U64.HI UR11, UR8, 0x9, UR9 ;  /* 0x00000009080b7899 */ /* 0x000fe20008010209 */
[----:B------:R-:W-:Y:S01]  /*169b0*/  F2FP.TF32.F32.PACK_B R221, R221 ;  /* 0x000000ddffdd723e */ /* 0x000fe200024050ff */
[----:B------:R-:W-:Y:S01]  /*169c0*/  FMUL R224, R224, R2 ;  /* 0x00000002e0e07220 */ /* 0x000fe20000400000 */
[----:B------:R-:W-:Y:S01]  /*169d0*/  F2FP.TF32.F32.PACK_B R222, R222 ;  /* 0x000000deffde723e */ /* 0x000fe200024050ff */
[----:B------:R-:W-:Y:S01]  /*169e0*/  @P2 STG.E desc[UR36][R6.64+0x3c0], R219 ;  /* 0x0003c0db06002986 */ /* 0x000fe2000c101924 */
[----:B------:R-:W-:Y:S01]  /*169f0*/  F2FP.TF32.F32.PACK_B R223, R223 ;  /* 0x000000dfffdf723e */ /* 0x000fe200024050ff */
[----:B0-----:R-:W-:-:S02]  /*16a00*/  IMAD.U32 R9, RZ, RZ, UR12 ;  /* 0x0000000cff097e24 */ /* 0x001fc4000f8e00ff */
[----:B------:R-:W-:Y:S04]  /*16a10*/  @P3 STG.E desc[UR36][R6.64+0x3c4], R220 ;  /* 0x0003c4dc06003986 */ /* 0x000fe8000c101924 */
[----:B------:R-:W-:Y:S01]  /*16a20*/  @P4 STG.E desc[UR36][R4.64+0x3e0], R221 ;  /* 0x0003e0dd04004986 */ /* 0x000fe2000c101924 */
[----:B------:R-:W-:-:S03]  /*16a30*/  ISETP.GT.AND P2, PT, R0, 0xf9, P0 ;  /* 0x000000f90000780c */ /* 0x000fc60000744270 */
[----:B------:R0:W-:Y:S01]  /*16a40*/  @P1 STG.E desc[UR36][R4.64+0x3e4], R222 ;  /* 0x0003e4de04001986 */ /* 0x0001e2000c101924 */
[----:B------:R-:W-:Y:S01]  /*16a50*/  ISETP.GT.AND P1, PT, R16, 0x80, PT ;  /* 0x000000801000780c */ /* 0x000fe20003f24270 */
[----:B-1----:R-:W-:Y:S02]  /*16a60*/  IMAD.U32 R11, RZ, RZ, UR11 ;  /* 0x0000000bff0b7e24 */ /* 0x002fe4000f8e00ff */
[----:B------:R-:W-:Y:S01]  /*16a70*/  @P5 STG.E desc[UR36][R6.64+0x3e0], R223 ;  /* 0x0003e0df06005986 */ /* 0x000fe2000c101924 */
[----:B------:R-:W-:Y:S02]  /*16a80*/  IADD3 R8, P0, P5, R4, UR5, R9 ;  /* 0x0000000504087c10 */ /* 0x000fe4000fd1e009 */
[----:B------:R-:W-:Y:S01]  /*16a90*/  ISETP.GT.AND P3, PT, R0, RZ, P1 ;  /* 0x000000ff0000720c */ /* 0x000fe20000f64270 */
[-C--:B------:R-:W-:Y:S01]  /*16aa0*/  FMUL R3, R24, R2.reuse ;  /* 0x0000000218037220 */ /* 0x080fe20000400000 */
[----:B------:R-:W-:Y:S01]  /*16ab0*/  IADD3.X R9, R5, UR4, R11, P0, P5 ;  /* 0x0000000405097c10 */ /* 0x000fe200087ea40b */
[-C--:B------:R-:W-:Y:S01]  /*16ac0*/  FMUL R25, R25, R2.reuse ;  /* 0x0000000219197220 */ /* 0x080fe20000400000 */
[-C--:B------:R-:W-:Y:S01]  /*16ad0*/  FMUL R27, R27, R2.reuse ;  /* 0x000000021b1b7220 */ /* 0x080fe20000400000 */
[----:B0-----:R-:W-:Y:S01]  /*16ae0*/  IADD3 R4, P5, R4, UR12, RZ ;  /* 0x0000000c04047c10 */ /* 0x001fe2000ffbe0ff */
[-C--:B------:R-:W-:Y:S01]  /*16af0*/  FMUL R29, R29, R2.reuse ;  /* 0x000000021d1d7220 */ /* 0x080fe20000400000 */
[----:B------:R-:W-:Y:S01]  /*16b00*/  ISETP.GT.AND P4, PT, R0, 0x1, P1 ;  /* 0x000000010000780c */ /* 0x000fe20000f84270 */
[----:B------:R-:W-:Y:S01]  /*16b10*/  FMUL R31, R31, R2 ;  /* 0x000000021f1f7220 */ /* 0x000fe20000400000 */
[----:B------:R-:W-:Y:S01]  /*16b20*/  F2FP.TF32.F32.PACK_B R224, R224 ;  /* 0x000000e0ffe0723e */ /* 0x000fe200024050ff */
[-C--:B------:R-:W-:Y:S01]  /*16b30*/  FMUL R33, R33, R2.reuse ;  /* 0x0000000221217220 */ /* 0x080fe20000400000 */
[----:B------:R-:W-:Y:S01]  /*16b40*/  IADD3.X R5, R5, UR11, RZ, P5, !PT ;  /* 0x0000000b05057c10 */ /* 0x000fe2000affe4ff */
[-C--:B------:R-:W-:Y:S01]  /*16b50*/  FMUL R35, R35, R2.reuse ;  /* 0x0000000223237220 */ /* 0x080fe20000400000 */
[----:B------:R-:W-:Y:S01]  /*16b60*/  F2FP.TF32.F32.PACK_B R3, R3 ;  /* 0x00000003ff03723e */ /* 0x000fe200024050ff */
[----:B------:R-:W-:Y:S01]  /*16b70*/  FMUL R37, R37, R2 ;  /* 0x0000000225257220 */ /* 0x000fe20000400000 */
[----:B------:R-:W-:Y:S01]  /*16b80*/  ISETP.GT.AND P0, PT, R16, 0x88, PT ;  /* 0x000000881000780c */ /* 0x000fe20003f04270 */
[----:B------:R-:W-:Y:S01]  /*16b90*/  @P2 STG.E desc[UR36][R6.64+0x3e4], R224 ;  /* 0x0003e4e006002986 */ /* 0x000fe2000c101924 */
[----:B------:R-:W-:-:S02]  /*16ba0*/  F2FP.TF32.F32.PACK_B R25, R25 ;  /* 0x00000019ff19723e */ /* 0x000fc400024050ff */
[C---:B------:R-:W-:Y:S01]  /*16bb0*/  ISETP.GT.AND P2, PT, R0.reuse, RZ, P0 ;  /* 0x000000ff0000720c */ /* 0x040fe20000744270 */
[----:B------:R0:W-:Y:S01]  /*16bc0*/  @P3 STG.E desc[UR36][R4.64], R3 ;  /* 0x0000000304003986 */ /* 0x0001e2000c101924 */
[----:B------:R-:W-:Y:S01]  /*16bd0*/  ISETP.GT.AND P3, PT, R0, 0x1, P0 ;  /* 0x000000010000780c */ /* 0x000fe20000764270 */
[-C--:B------:R-:W-:Y:S01]  /*16be0*/  FMUL R13, R26, R2.reuse ;  /* 0x000000021a0d7220 */ /* 0x080fe20000400000 */
[----:B------:R-:W-:Y:S01]  /*16bf0*/  IADD3 R10, P5, R4, UR5, RZ ;  /* 0x00000005040a7c10 */ /* 0x000fe2000ffbe0ff */
[----:B------:R-:W-:Y:S01]  /*16c00*/  @P4 STG.E desc[UR36][R4.64+0x4], R25 ;  /* 0x0000041904004986 */ /* 0x000fe2000c101924 */
[----:B------:R-:W-:Y:S02]  /*16c10*/  ISETP.GT.AND P4, PT, R0, 0x8, P1 ;  /* 0x000000080000780c */ /* 0x000fe40000f84270 */
[----:B------:R-:W-:Y:S01]  /*16c20*/  IADD3.X R11, R5, UR4, RZ, P5, !PT ;  /* 0x00000004050b7c10 */ /* 0x000fe2000affe4ff */
[-C--:B------:R-:W-:Y:S01]  /*16c30*/  FMUL R39, R39, R2.reuse ;  /* 0x0000000227277220 */ /* 0x080fe20000400000 */
[----:B------:R-:W-:Y:S01]  /*16c40*/  F2FP.TF32.F32.PACK_B R13, R13 ;  /* 0x0000000dff0d723e */ /* 0x000fe200024050ff */
[-C--:B------:R-:W-:Y:S01]  /*16c50*/  FMUL R15, R28, R2.reuse ;  /* 0x000000021c0f7220 */ /* 0x080fe20000400000 */
[----:B------:R-:W-:Y:S01]  /*16c60*/  F2FP.TF32.F32.PACK_B R27, R27 ;  /* 0x0000001bff1b723e */ /* 0x000fe200024050ff */
[----:B------:R-:W-:Y:S01]  /*16c70*/  FMUL R41, R41, R2 ;  /* 0x0000000229297220 */ /* 0x000fe20000400000 */
[----:B------:R-:W-:Y:S01]  /*16c80*/  ISETP.GT.AND P5, PT, R0, 0x9, P1 ;  /* 0x000000090000780c */ /* 0x000fe20000fa4270 */
[----:B------:R-:W-:Y:S01]  /*16c90*/  @P2 STG.E desc[UR36][R10.64], R13 ;  /* 0x0000000d0a002986 */ /* 0x000fe2000c101924 */
[----:B------:R-:W-:-:S03]  /*16ca0*/  F2FP.TF32.F32.PACK_B R15, R15 ;  /* 0x0000000fff0f723e */ /* 0x000fc600024050ff */
[----:B------:R1:W-:Y:S01]  /*16cb0*/  @P3 STG.E desc[UR36][R10.64+0x4], R27 ;  /* 0x0000041b0a003986 */ /* 0x0003e2000c101924 */
[----:B------:R-:W-:Y:S01]  /*16cc0*/  ISETP.GT.AND P3, PT, R0, 0x8, P0 ;  /* 0x000000080000780c */ /* 0x000fe20000764270 */
[-C--:B0-----:R-:W-:Y:S01]  /*16cd0*/  FMUL R3, R30, R2.reuse ;  /* 0x000000021e037220 */ /* 0x081fe20000400000 */
[----:B------:R-:W-:Y:S01]  /*16ce0*/  IADD3 R6, P2, R4, UR5, RZ ;  /* 0x0000000504067c10 */ /* 0x000fe2000ff5e0ff */
[----:B------:R-:W-:Y:S01]  /*16cf0*/  @P4 STG.E desc[UR36][R4.64+0x20], R15 ;  /* 0x0000200f04004986 */ /* 0x000fe2000c101924 */
[----:B------:R-:W-:Y:S02]  /*16d00*/  ISETP.GT.AND P4, PT, R0, 0x9, P0 ;  /* 0x000000090000780c */ /* 0x000fe40000784270 */
[----:B------:R-:W-:Y:S01]  /*16d10*/  F2FP.TF32.F32.PACK_B R29, R29 ;  /* 0x0000001dff1d723e */ /* 0x000fe200024050ff */
[-C--:B------:R-:W-:Y:S01]  /*16d20*/  FMUL R43, R43, R2.reuse ;  /* 0x000000022b2b7220 */ /* 0x080fe20000400000 */
[----:B------:R-:W-:Y:S01]  /*16d30*/  IADD3.X R7, R5, UR4, RZ, P2, !PT ;  /* 0x0000000405077c10 */ /* 0x000fe200097fe4ff */
[----:B------:R-:W-:Y:S01]  /*16d40*/  FMUL R45, R45, R2 ;  /* 0x000000022d2d7220 */ /* 0x000fe20000400000 */
[----:B------:R-:W-:Y:S01]  /*16d50*/  F2FP.TF32.F32.PACK_B R3, R3 ;  /* 0x00000003ff03723e */ /* 0x000fe200024050ff */
[----:B------:R-:W-:Y:S01]  /*16d60*/  @P5 STG.E desc[UR36][R4.64+0x24], R29 ;  /* 0x0000241d04005986 */ /* 0x000fe2000c101924 */
[----:B------:R-:W-:-:S03]  /*16d70*/  F2FP.TF32.F32.PACK_B R31, R31 ;  /* 0x0000001fff1f723e */ /* 0x000fc600024050ff */
[----:B------:R0:W-:Y:S01]  /*16d80*/  @P3 STG.E desc[UR36][R6.64+0x20], R3 ;  /* 0x0000200306003986 */ /* 0x0001e2000c101924 */
[C---:B------:R-:W-:Y:S02]  /*16d90*/  ISETP.GT.AND P3, PT, R0.reuse, 0x10, P0 ;  /* 0x000000100000780c */ /* 0x040fe40000764270 */
[C---:B------:R-:W-:Y:S01]  /*16da0*/  ISETP.GT.AND P5, PT, R0.reuse, 0x10, P1 ;  /* 0x000000100000780c */ /* 0x040fe20000fa4270 */
[----:B------:R-:W-:Y:S01]  /*16db0*/  @P4 STG.E desc[UR36][R8.64+0x24], R31 ;  /* 0x0000241f08004986 */ /* 0x000fe2000c101924 */
[----:B------:R-:W-:Y:S01]  /*16dc0*/  ISETP.GT.AND P2, PT, R0, 0x11, P1 ;  /* 0x000000110000780c */ /* 0x000fe20000f44270 */
[-C--:B------:R-:W-:Y:S01]  /*16dd0*/  FMUL R19, R32, R2.reuse ;  /* 0x0000000220137220 */ /* 0x080fe20000400000 */
[----:B------:R-:W-:Y:S01]  /*16de0*/  ISETP.GT.AND P4, PT, R0, 0x11, P0 ;  /* 0x000000110000780c */ /* 0x000fe20000784270 */
[-C--:B-1----:R-:W-:Y:S01]  /*16df0*/  FMUL R11, R34, R2.reuse ;  /* 0x00000002220b7220 */ /* 0x082fe20000400000 */
[----:B------:R-:W-:Y:S01]  /*16e00*/  F2FP.TF32.F32.PACK_B R33, R33 ;  /* 0x00000021ff21723e */ /* 0x000fe200024050ff */
[-C--:B------:R-:W-:Y:S01]  /*16e10*/  FMUL R47, R47, R2.reuse ;  /* 0x000000022f2f7220 */ /* 0x080fe20000400000 */
[----:B------:R-:W-:Y:S01]  /*16e20*/  F2FP.TF32.F32.PACK_B R19, R19 ;  /* 0x00000013ff13723e */ /* 0x000fe200024050ff */
[----:B------:R-:W-:Y:S01]  /*16e30*/  FMUL R49, R49, R2 ;  /* 0x0000000231317220 */ /* 0x000fe20000400000 */
[----:B------:R-:W-:Y:S01]  /*16e40*/  F2FP.TF32.F32.PACK_B R11, R11 ;  /* 0x0000000bff0b723e */ /* 0x000fe200024050ff */
[----:B0-----:R-:W-:-:S02]  /*16e50*/  @P3 IMAD.MOV.U32 R6, RZ, RZ, R8 ;  /* 0x000000ffff063224 */ /* 0x001fc400078e0008 */
[----:B------:R-:W-:Y:S01]  /*16e60*/  FMUL R51, R51, R2 ;  /* 0x0000000233337220 */ /* 0x000fe20000400000 */
[----:B------:R-:W-:Y:S01]  /*16e70*/  @P3 IMAD.MOV.U32 R7, RZ, RZ, R9 ;  /* 0x000000ffff073224 */ /* 0x000fe200078e0009 */
[----:B------:R-:W-:Y:S01]  /*16e80*/  @P5 STG.E desc[UR36][R4.64+0x40], R19 ;  /* 0x0000401304005986 */ /* 0x000fe2000c101924 */
[----:B------:R-:W-:-:S03]  /*16e90*/  F2FP.TF32.F32.PACK_B R35, R35 ;  /* 0x00000023ff23723e */ /* 0x000fc600024050ff */
[----:B------:R-:W-:Y:S04]  /*16ea0*/  @P2 STG.E desc[UR36][R4.64+0x44], R33 ;  /* 0x0000442104002986 */ /* 0x000fe8000c101924 */
[----:B------:R0:W-:Y:S01]  /*16eb0*/  @P3 STG.E desc[UR36][R6.64+0x40], R11 ;  /* 0x0000400b06003986 */ /* 0x0001e2000c101924 */
[C---:B------:R-:W-:Y:S02]  /*16ec0*/  ISETP.GT.AND P3, PT, R0.reuse, 0x18, P0 ;  /* 0x000000180000780c */ /* 0x040fe40000764270 */
[C---:B------:R-:W-:Y:S01]  /*16ed0*/  ISETP.GT.AND P5, PT, R0.reuse, 0x18, P1 ;  /* 0x000000180000780c */ /* 0x040fe20000fa4270 */
[-C--:B------:R-:W-:Y:S01]  /*16ee0*/  FMUL R53, R53, R2.reuse ;  /* 0x0000000235357220 */ /* 0x080fe20000400000 */
[----:B------:R-:W-:Y:S01]  /*16ef0*/  ISETP.GT.AND P2, PT, R0, 0x19, P1 ;  /* 0x000000190000780c */ /* 0x000fe20000f44270 */
[-C--:B------:R-:W-:Y:S01]  /*16f00*/  FMUL R55, R55, R2.reuse ;  /* 0x0000000237377220 */ /* 0x080fe20000400000 */
[-C--:B------:R-:W-:Y:S01]  /*16f10*/  FMUL R57, R57, R2.reuse ;  /* 0x0000000239397220 */ /* 0x080fe20000400000 */
[-C--:B------:R-:W-:Y:S01]  /*16f20*/  FMUL R59, R59, R2.reuse ;  /* 0x000000023b3b7220 */ /* 0x080fe20000400000 */
[-C--:B------:R-:W-:Y:S01]  /*16f30*/  FMUL R61, R61, R2.reuse ;  /* 0x000000023d3d7220 */ /* 0x080fe20000400000 */
[-C--:B------:R-:W-:Y:S01]  /*16f40*/  FMUL R63, R63, R2.reuse ;  /* 0x000000023f3f7220 */ /* 0x080fe20000400000 */
[----:B------:R-:W-:Y:S01]  /*16f50*/  FMUL R65, R65, R2 ;  /* 0x0000000241417220 */ /* 0x000fe20000400000 */
[----:B0-----:R-:W-:Y:S01]  /*16f60*/  @P4 MOV R6, R8 ;  /* 0x0000000800064202 */ /* 0x001fe20000000f00 */
[----:B------:R-:W-:-:S02]  /*16f70*/  @P4 IMAD.MOV.U32 R7, RZ, RZ, R9 ;  /* 0x000000ffff074224 */ /* 0x000fc400078e0009 */
[-C--:B------:R-:W-:Y:S01]  /*16f80*/  FMUL R13, R36, R2.reuse ;  /* 0x00000002240d7220 */ /* 0x080fe20000400000 */
[-C--:B------:R-:W-:Y:S01]  /*16f90*/  FMUL R3, R38, R2.reuse ;  /* 0x0000000226037220 */ /* 0x080fe20000400000 */
[-C--:B------:R-:W-:Y:S01]  /*16fa0*/  FMUL R67, R67, R2.reuse ;  /* 0x0000000243437220 */ /* 0x080fe20000400000 */
[-C--:B------:R-:W-:Y:S01]  /*16fb0*/  FMUL R69, R69, R2.reuse ;  /* 0x0000000245457220 */ /* 0x080fe20000400000 */
[----:B------:R0:W-:Y:S01]  /*16fc0*/  @P4 STG.E desc[UR36][R6.64+0x44], R35 ;  /* 0x0000442306004986 */ /* 0x0001e2000c101924 */
[----:B------:R-:W-:Y:S02]  /*16fd0*/  ISETP.GT.AND P4, PT, R0, 0x19, P0 ;  /* 0x000000190000780c */ /* 0x000fe40000784270 */
[----:B------:R-:W-:Y:S01]  /*16fe0*/  F2FP.TF32.F32.PACK_B R13, R13 ;  /* 0x0000000dff0d723e */ /* 0x000fe200024050ff */
[-C--:B------:R-:W-:Y:S01]  /*16ff0*/  FMUL R71, R71, R2.reuse ;  /* 0x0000000247477220 */ /* 0x080fe20000400000 */
[----:B------:R-:W-:Y:S01]  /*17000*/  F2FP.TF32.F32.PACK_B R37, R37 ;  /* 0x00000025ff25723e */ /* 0x000fe200024050ff */
[----:B------:R-:W-:Y:S01]  /*17010*/  FMUL R73, R73, R2 ;  /* 0x0000000249497220 */ /* 0x000fe20000400000 */
[----:B------:R-:W-:Y:S01]  /*17020*/  F2FP.TF32.F32.PACK_B R3, R3 ;  /* 0x00000003ff03723e */ /* 0x000fe200024050ff */
[----:B------:R-:W-:Y:S01]  /*17030*/  @P5 STG.E desc[UR36][R4.64+0x60], R13 ;  /* 0x0000600d04005986 */ /* 0x000fe2000c101924 */
[----:B0-----:R-:W-:-:S02]  /*17040*/  @P3 IMAD.MOV.U32 R6, RZ, RZ, R8 ;  /* 0x000000ffff063224 */ /* 0x001fc400078e0008 */
[----:B------:R-:W-:Y:S01]  /*17050*/  FMUL R75, R75, R2 ;  /* 0x000000024b4b7220 */ /* 0x000fe20000400000 */
[----:B------:R-:W-:Y:S01]  /*17060*/  @P3 IMAD.MOV.U32 R7, RZ, RZ, R9 ;  /* 0x000000ffff073224 */ /* 0x000fe200078e0009 */
[----:B------:R-:W-:Y:S01]  /*17070*/  @P2 STG.E desc[UR36][R4.64+0x64], R37 ;  /* 0x0000642504002986 */ /* 0x000fe2000c101924 */
[----:B------:R-:W-:-:S03]  /*17080*/  F2FP.TF32.F32.PACK_B R39, R39 ;  /* 0x00000027ff27723e */ /* 0x000fc600024050ff */
[----:B------:R0:W-:Y:S01]  /*17090*/  @P3 STG.E desc[UR36][R6.64+0x60], R3 ;  /* 0x0000600306003986 */ /* 0x0001e2000c101924 */
[C---:B------:R-:W-:Y:S02]  /*170a0*/  ISETP.GT.AND P3, PT, R0.reuse, 0x20, P0 ;  /* 0x000000200000780c */ /* 0x040fe40000764270 */
[C---:B------:R-:W-:Y:S01]  /*170b0*/  ISETP.GT.AND P5, PT, R0.reuse, 0x20, P1 ;  /* 0x000000200000780c */ /* 0x040fe20000fa4270 */
[-C--:B------:R-:W-:Y:S01]  /*170c0*/  FMUL R77, R77, R2.reuse ;  /* 0x000000024d4d7220 */ /* 0x080fe20000400000 */
[----:B------:R-:W-:Y:S01]  /*170d0*/  ISETP.GT.AND P2, PT, R0, 0x21, P1 ;  /* 0x000000210000780c */ /* 0x000fe20000f44270 */
[-C--:B------:R-:W-:Y:S01]  /*170e0*/  FMUL R79, R79, R2.reuse ;  /* 0x000000024f4f7220 */ /* 0x080fe20000400000 */
[-C--:B------:R-:W-:Y:S01]  /*170f0*/  FMUL R81, R81, R2.reuse ;  /* 0x0000000251517220 */ /* 0x080fe20000400000 */
[----:B------:R-:W-:Y:S01]  /*17100*/  FMUL R83, R83, R2 ;  /* 0x0000000253537220 */ /* 0x000fe20000400000 */
[----:B------:R-:W2:Y:S01]  /*17110*/  LDL.LU R146, [R1+0x22c] ;  /* 0x00022c0001927983 */ /* 0x000ea20000300800 */
[----:B0-----:R-:W-:-:S02]  /*17120*/  @P4 IMAD.MOV.U32 R6, RZ, RZ, R8 ;  /* 0x000000ffff064224 */ /* 0x001fc400078e0008 */
[----:B------:R-:W-:Y:S02]  /*17130*/  @P4 IMAD.MOV.U32 R7, RZ, RZ, R9 ;  /* 0x000000ffff074224 */ /* 0x000fe400078e0009 */
[-C--:B------:R-:W-:Y:S01]  /*17140*/  FMUL R11, R40, R2.reuse ;  /* 0x00000002280b7220 */ /* 0x080fe20000400000 */
[-C--:B------:R-:W-:Y:S01]  /*17150*/  FMUL R13, R42, R2.reuse ;  /* 0x000000022a0d7220 */ /* 0x080fe20000400000 */
[----:B------:R-:W-:Y:S02]  /*17160*/  F2FP.TF32.F32.PACK_B R41, R41 ;  /* 0x00000029ff29723e */ /* 0x000fe400024050ff */
[----:B------:R-:W-:Y:S01]  /*17170*/  F2FP.TF32.F32.PACK_B R43, R43 ;  /* 0x0000002bff2b723e */ /* 0x000fe200024050ff */
[----:B------:R0:W-:Y:S01]  /*17180*/  @P4 STG.E desc[UR36][R6.64+0x64], R39 ;  /* 0x0000642706004986 */ /* 0x0001e2000c101924 */
[----:B------:R-:W-:Y:S02]  /*17190*/  ISETP.GT.AND P4, PT, R0, 0x21, P0 ;  /* 0x000000210000780c */ /* 0x000fe40000784270 */
[----:B------:R-:W-:Y:S01]  /*171a0*/  F2FP.TF32.F32.PACK_B R11, R11 ;  /* 0x0000000bff0b723e */ /* 0x000fe200024050ff */
[----:B------:R-:W-:Y:S01]  /*171b0*/  FMUL R3, R44, R2 ;  /* 0x000000022c037220 */ /* 0x000fe20000400000 */
[----:B------:R-:W-:Y:S01]  /*171c0*/  F2FP.TF32.F32.PACK_B R13, R13 ;  /* 0x0000000dff0d723e */ /* 0x000fe200024050ff */
[----:B------:R-:W-:Y:S01]  /*171d0*/  @P2 STG.E desc[UR36][R4.64+0x84], R41 ;  /* 0x0000842904002986 */ /* 0x000fe2000c101924 */
[----:B------:R-:W-:-:S02]  /*171e0*/  F2FP.TF32.F32.PACK_B R45, R45 ;  /* 0x0000002dff2d723e */ /* 0x000fc400024050ff */
[----:B------:R-:W-:Y:S01]  /*171f0*/  F2FP.TF32.F32.PACK_B R47, R47 ;  /* 0x0000002fff2f723e */ /* 0x000fe200024050ff */
[----:B------:R-:W3:Y:S01]  /*17200*/  LDL.LU R147, [R1+0x228] ;  /* 0x0002280001937983 */ /* 0x000ee20000300800 */
[----:B0-----:R-:W-:Y:S02]  /*17210*/  @P3 IMAD.MOV.U32 R6, RZ, RZ, R8 ;  /* 0x000000ffff063224 */ /* 0x001fe400078e0008 */
[----:B------:R-:W-:Y:S01]  /*17220*/  @P3 IMAD.MOV.U32 R7, RZ, RZ, R9 ;  /* 0x000000ffff073224 */ /* 0x000fe200078e0009 */
[----:B------:R0:W-:Y:S04]  /*17230*/  @P5 STG.E desc[UR36][R4.64+0x80], R11 ;  /* 0x0000800b04005986 */ /* 0x0001e8000c101924 */
[----:B------:R1:W-:Y:S01]  /*17240*/  @P3 STG.E desc[UR36][R6.64+0x80], R13 ;  /* 0x0000800d06003986 */ /* 0x0003e2000c101924 */
[----:B------:R-:W-:-:S02]  /*17250*/  ISETP.GT.AND P3, PT, R0, 0x28, P0 ;  /* 0x000000280000780c */ /* 0x000fc40000764270 */
[C---:B------:R-:W-:Y:S01]  /*17260*/  ISETP.GT.AND P5, PT, R0.reuse, 0x28, P1 ;  /* 0x000000280000780c */ /* 0x040fe20000fa4270 */
[----:B------:R-:W4:Y:S01]  /*17270*/  LDL.LU R148, [R1+0x224] ;  /* 0x0002240001947983 */ /* 0x000f220000300800 */
[----:B------:R-:W-:Y:S01]  /*17280*/  ISETP.GT.AND P2, PT, R0, 0x29, P1 ;  /* 0x000000290000780c */ /* 0x000fe20000f44270 */
[-C--:B0-----:R-:W-:Y:S01]  /*17290*/  FMUL R11, R46, R2.reuse ;  /* 0x000000022e0b7220 */ /* 0x081fe20000400000 */
[----:B------:R-:W-:Y:S01]  /*172a0*/  F2FP.TF32.F32.PACK_B R3, R3 ;  /* 0x00000003ff03723e */ /* 0x000fe200024050ff */
[----:B------:R-:W4:Y:S01]  /*172b0*/  LDL.LU R149, [R1+0x220] ;  /* 0x0002200001957983 */ /* 0x000f220000300800 */
[----:B-1----:R-:W-:Y:S02]  /*172c0*/  @P4 IMAD.MOV.U32 R6, RZ, RZ, R8 ;  /* 0x000000ffff064224 */ /* 0x002fe400078e0008 */
[----:B------:R-:W-:Y:S01]  /*172d0*/  @P4 IMAD.MOV.U32 R7, RZ, RZ, R9 ;  /* 0x000000ffff074224 */ /* 0x000fe200078e0009 */
[----:B------:R-:W-:Y:S01]  /*172e0*/  F2FP.TF32.F32.PACK_B R11, R11 ;  /* 0x0000000bff0b723e */ /* 0x000fe200024050ff */
[-C--:B------:R-:W-:Y:S01]  /*172f0*/  FMUL R13, R48, R2.reuse ;  /* 0x00000002300d7220 */ /* 0x080fe20000400000 */
[----:B------:R-:W-:Y:S01]  /*17300*/  F2FP.TF32.F32.PACK_B R49, R49 ;  /* 0x00000031ff31723e */ /* 0x000fe200024050ff */
[----:B------:R-:W-:Y:S01]  /*17310*/  FMUL R85, R85, R2 ;  /* 0x0000000255557220 */ /* 0x000fe20000400000 */
[----:B------:R0:W-:Y:S01]  /*17320*/  @P4 STG.E desc[UR36][R6.64+0x84], R43 ;  /* 0x0000842b06004986 */ /* 0x0001e2000c101924 */
[----:B------:R-:W-:-:S03]  /*17330*/  ISETP.GT.AND P4, PT, R0, 0x29, P0 ;  /* 0x000000290000780c */ /* 0x000fc60000784270 */
[----:B------:R1:W-:Y:S04]  /*17340*/  @P5 STG.E desc[UR36][R4.64+0xa0], R3 ;  /* 0x0000a00304005986 */ /* 0x0003e8000c101924 */
[----:B------:R-:W-:Y:S01]  /*17350*/  @P2 STG.E desc[UR36][R4.64+0xa4], R45 ;  /* 0x0000a42d04002986 */ /* 0x000fe2000c101924 */
[----:B0-----:R-:W-:Y:S01]  /*17360*/  @P3 IMAD.MOV.U32 R6, RZ, RZ, R8 ;  /* 0x000000ffff063224 */ /* 0x001fe200078e0008 */
[----:B------:R-:W-:Y:S01]  /*17370*/  F2FP.TF32.F32.PACK_B R51, R51 ;  /* 0x00000033ff33723e */ /* 0x000fe200024050ff */
[----:B------:R-:W-:Y:S01]  /*17380*/  @P3 IMAD.MOV.U32 R7, RZ, RZ, R9 ;  /* 0x000000ffff073224 */ /* 0x000fe200078e0009 */
[----:B------:R-:W-:Y:S01]  /*17390*/  F2FP.TF32.F32.PACK_B R53, R53 ;  /* 0x00000035ff35723e */ /* 0x000fe200024050ff */
[----:B------:R-:W4:Y:S04]  /*173a0*/  LDL.LU R150, [R1+0x21c] ;  /* 0x00021c0001967983 */ /* 0x000f280000300800 */
[----:B------:R0:W-:Y:S01]  /*173b0*/  @P3 STG.E desc[UR36][R6.64+0xa0], R11 ;  /* 0x0000a00b06003986 */ /* 0x0001e2000c101924 */
[----:B------:R-:W-:-:S02]  /*173c0*/  ISETP.GT.AND P3, PT, R0, 0x30, P0 ;  /* 0x000000300000780c */ /* 0x000fc40000764270 */
[----:B------:R-:W-:Y:S01]  /*173d0*/  ISETP.GT.AND P5, PT, R0, 0x30, P1 ;  /* 0x000000300000780c */ /* 0x000fe20000fa4270 */
[----:B-1----:R-:W-:Y:S01]  /*173e0*/  FMUL R3, R50, R2 ;  /* 0x0000000232037220 */ /* 0x002fe20000400000 */
[----:B------:R-:W-:Y:S01]  /*173f0*/  ISETP.GT.AND P2, PT, R0, 0x31, P1 ;  /* 0x000000310000780c */ /* 0x000fe20000f44270 */
[----:B------:R-:W4:Y:S01]  /*17400*/  LDL.LU R151, [R1+0x218] ;  /* 0x0002180001977983 */ /* 0x000f220000300800 */
[----:B0-----:R-:W-:Y:S01]  /*17410*/  @P4 MOV R6, R8 ;  /* 0x0000000800064202 */ /* 0x001fe20000000f00 */
        /* <DEDUP_REMOVED lines=13> */
[-C--:B------:R-:W-:Y:S01]  /*174f0*/  FMUL R89, R89, R2.reuse ;  /* 0x0000000259597220 */ /* 0x080fe20000400000 */
[----:B------:R-:W-:Y:S01]  /*17500*/  F2FP.TF32.F32.PACK_B R59, R59 ;  /* 0x0000003bff3b723e */ /* 0x000fe200024050ff */
[----:B------:R-:W-:Y:S01]  /*17510*/  FMUL R91, R91, R2 ;  /* 0x000000025b5b7220 */ /* 0x000fe20000400000 */
[----:B------:R0:W-:Y:S01]  /*17520*/  @P3 STG.E desc[UR36][R6.64+0xc0], R3 ;  /* 0x0000c00306003986 */ /* 0x0001e2000c101924 */
[----:B------:R-:W-:-:S02]  /*17530*/  ISETP.GT.AND P3, PT, R0, 0x38, P0 ;  /* 0x000000380000780c */ /* 0x000fc40000764270 */
[C---:B------:R-:W-:Y:S01]  /*17540*/  ISETP.GT.AND P5, PT, R0.reuse, 0x38, P1 ;  /* 0x000000380000780c */ /* 0x040fe20000fa4270 */
[-C--:B------:R-:W-:Y:S01]  /*17550*/  FMUL R93, R93, R2.reuse ;  /* 0x000000025d5d7220 */ /* 0x080fe20000400000 */
[----:B------:R-:W-:Y:S01]  /*17560*/  ISETP.GT.AND P2, PT, R0, 0x39, P1 ;  /* 0x000000390000780c */ /* 0x000fe20000f44270 */
[----:B------:R2:W5:Y:S01]  /*17570*/  LDL.LU R152, [R1+0x214] ;  /* 0x0002140001987983 */ /* 0x0005620000300800 */
[-C--:B-1----:R-:W-:Y:S01]  /*17580*/  FMUL R13, R54, R2.reuse ;  /* 0x00000002360d7220 */ /* 0x082fe20000400000 */
[----:B------:R-:W-:Y:S02]  /*17590*/  F2FP.TF32.F32.PACK_B R11, R11 ;  /* 0x0000000bff0b723e */ /* 0x000fe400024050ff */
[----:B------:R-:W-:Y:S01]  /*175a0*/  F2FP.TF32.F32.PACK_B R61, R61 ;  /* 0x0000003dff3d723e */ /* 0x000fe200024050ff */
[----:B------:R1:W5:Y:S01]  /*175b0*/  LDL.LU R17, [R1+0x210] ;  /* 0x0002100001117983 */ /* 0x0003620000300800 */
[----:B0-----:R-:W-:Y:S02]  /*175c0*/  @P4 IMAD.MOV.U32 R6, RZ, RZ, R8 ;  /* 0x000000ffff064224 */ /* 0x001fe400078e0008 */
[----:B------:R-:W-:Y:S01]  /*175d0*/  @P4 IMAD.MOV.U32 R7, RZ, RZ, R9 ;  /* 0x000000ffff074224 */ /* 0x000fe200078e0009 */
[----:B------:R-:W-:Y:S01]  /*175e0*/  F2FP.TF32.F32.PACK_B R13, R13 ;  /* 0x0000000dff0d723e */ /* 0x000fe200024050ff */
[----:B------:R-:W-:Y:S01]  /*175f0*/  FMUL R3, R56, R2 ;  /* 0x0000000238037220 */ /* 0x000fe20000400000 */
[----:B------:R-:W-:Y:S01]  /*17600*/  F2FP.TF32.F32.PACK_B R63, R63 ;  /* 0x0000003fff3f723e */ /* 0x000fe200024050ff */
[----:B------:R1:W5:Y:S04]  /*17610*/  LDL.LU R16, [R1+0x20c] ;  /* 0x00020c0001107983 */ /* 0x0003680000300800 */
[----:B------:R0:W-:Y:S01]  /*17620*/  @P4 STG.E desc[UR36][R6.64+0xc4], R51 ;  /* 0x0000c43306004986 */ /* 0x0001e2000c101924 */
[----:B------:R-:W-:-:S03]  /*17630*/  ISETP.GT.AND P4, PT, R0, 0x39, P0 ;  /* 0x000000390000780c */ /* 0x000fc60000784270 */
[----:B------:R-:W-:Y:S04]  /*17640*/  @P5 STG.E desc[UR36][R4.64+0xe0], R11 ;  /* 0x0000e00b04005986 */ /* 0x000fe8000c101924 */
[----:B------:R-:W-:Y:S01]  /*17650*/  @P2 STG.E desc[UR36][R4.64+0xe4], R53 ;  /* 0x0000e43504002986 */ /* 0x000fe2000c101924 */
[----:B0-----:R-:W-:Y:S02]  /*17660*/  @P3 IMAD.MOV.U32 R6, RZ, RZ, R8 ;  /* 0x000000ffff063224 */ /* 0x001fe400078e0008 */
[----:B------:R-:W-:-:S05]  /*17670*/  @P3 IMAD.MOV.U32 R7, RZ, RZ, R9 ;  /* 0x000000ffff073224 */ /* 0x000fca00078e0009 */
[----:B------:R0:W-:Y:S01]  /*17680*/  @P3 STG.E desc[UR36][R6.64+0xe0], R13 ;  /* 0x0000e00d06003986 */ /* 0x0001e2000c101924 */
[C---:B------:R-:W-:Y:S02]  /*17690*/  ISETP.GT.AND P3, PT, R0.reuse, 0x40, P0 ;  /* 0x000000400000780c */ /* 0x040fe40000764270 */
[C---:B------:R-:W-:Y:S02]  /*176a0*/  ISETP.GT.AND P5, PT, R0.reuse, 0x40, P1 ;  /* 0x000000400000780c */ /* 0x040fe40000fa4270 */
[----:B------:R-:W-:Y:S01]  /*176b0*/  ISETP.GT.AND P2, PT, R0, 0x41, P1 ;  /* 0x000000410000780c */ /* 0x000fe20000f44270 */
[----:B0-----:R-:W-:Y:S02]  /*176c0*/  @P4 IMAD.MOV.U32 R6, RZ, RZ, R8 ;  /* 0x000000ffff064224 */ /* 0x001fe400078e0008 */
[----:B------:R-:W-:Y:S02]  /*176d0*/  @P4 IMAD.MOV.U32 R7, RZ, RZ, R9 ;  /* 0x000000ffff074224 */ /* 0x000fe400078e0009 */
[----:B------:R-:W-:-:S03]  /*176e0*/  FMUL R11, R58, R2 ;  /* 0x000000023a0b7220 */ /* 0x000fc60000400000 */
[----:B------:R0:W-:Y:S01]  /*176f0*/  @P4 STG.E desc[UR36][R6.64+0xe4], R55 ;  /* 0x0000e43706004986 */ /* 0x0001e2000c101924 */
[C---:B------:R-:W-:Y:S02]  /*17700*/  ISETP.GT.AND P4, PT, R0.reuse, 0x41, P0 ;  /* 0x000000410000780c */ /* 0x040fe40000784270 */
[----:B------:R-:W-:Y:S02]  /*17710*/  F2FP.TF32.F32.PACK_B R3, R3 ;  /* 0x00000003ff03723e */ /* 0x000fe400024050ff */
[----:B------:R-:W-:Y:S01]  /*17720*/  F2FP.TF32.F32.PACK_B R11, R11 ;  /* 0x0000000bff0b723e */ /* 0x000fe200024050ff */
[----:B------:R-:W-:Y:S01]  /*17730*/  @P2 STG.E desc[UR36][R4.64+0x104], R57 ;  /* 0x0001043904002986 */ /* 0x000fe2000c101924 */
[----:B0-----:R-:W-:Y:S02]  /*17740*/  @P3 IMAD.MOV.U32 R6, RZ, RZ, R8 ;  /* 0x000000ffff063224 */ /* 0x001fe400078e0008 */
[----:B------:R-:W-:Y:S01]  /*17750*/  @P3 IMAD.MOV.U32 R7, RZ, RZ, R9 ;  /* 0x000000ffff073224 */ /* 0x000fe200078e0009 */
[----:B------:R-:W-:Y:S04]  /*17760*/  @P5 STG.E desc[UR36][R4.64+0x100], R3 ;  /* 0x0001000304005986 */ /* 0x000fe8000c101924 */
[----:B------:R0:W-:Y:S01]  /*17770*/  @P3 STG.E desc[UR36][R6.64+0x100], R11 ;  /* 0x0001000b06003986 */ /* 0x0001e2000c101924 */
[----:B------:R-:W-:-:S02]  /*17780*/  ISETP.GT.AND P3, PT, R0, 0x48, P0 ;  /* 0x000000480000780c */ /* 0x000fc40000764270 */
[C---:B------:R-:W-:Y:S02]  /*17790*/  ISETP.GT.AND P5, PT, R0.reuse, 0x48, P1 ;  /* 0x000000480000780c */ /* 0x040fe40000fa4270 */
[----:B------:R-:W-:Y:S02]  /*177a0*/  ISETP.GT.AND P2, PT, R0, 0x49, P1 ;  /* 0x000000490000780c */ /* 0x000fe40000f44270 */
[----:B0-----:R-:W-:Y:S01]  /*177b0*/  @P4 MOV R6, R8 ;  /* 0x0000000800064202 */ /* 0x001fe20000000f00 */
[----:B------:R-:W-:Y:S02]  /*177c0*/  @P4 IMAD.MOV.U32 R7, RZ, RZ, R9 ;  /* 0x000000ffff074224 */ /* 0x000fe400078e0009 */
[-C--:B------:R-:W-:Y:S01]  /*177d0*/  FMUL R13, R60, R2.reuse ;  /* 0x000000023c0d7220 */ /* 0x080fe20000400000 */
[----:B------:R-:W-:Y:S02]  /*177e0*/  FMUL R3, R62, R2 ;  /* 0x000000023e037220 */ /* 0x000fe40000400000 */
[----:B------:R0:W-:Y:S01]  /*177f0*/  @P4 STG.E desc[UR36][R6.64+0x104], R59 ;  /* 0x0001043b06004986 */ /* 0x0001e2000c101924 */
[----:B------:R-:W-:-:S02]  /*17800*/  ISETP.GT.AND P4, PT, R0, 0x49, P0 ;  /* 0x000000490000780c */ /* 0x000fc40000784270 */
        /* <DEDUP_REMOVED lines=9> */
[----:B------:R-:W-:Y:S01]  /*178a0*/  ISETP.GT.AND P2, PT, R0, 0x51, P1 ;  /* 0x000000510000780c */ /* 0x000fe20000f44270 */
[----:B0-----:R-:W-:Y:S02]  /*178b0*/  @P4 IMAD.MOV.U32 R6, RZ, RZ, R8 ;  /* 0x000000ffff064224 */ /* 0x001fe400078e0008 */
[----:B------:R-:W-:Y:S02]  /*178c0*/  @P4 IMAD.MOV.U32 R7, RZ, RZ, R9 ;  /* 0x000000ffff074224 */ /* 0x000fe400078e0009 */
[-C--:B------:R-:W-:Y:S01]  /*178d0*/  FMUL R11, R64, R2.reuse ;  /* 0x00000002400b7220 */ /* 0x080fe20000400000 */
[----:B------:R-:W-:Y:S02]  /*178e0*/  FMUL R13, R66, R2 ;  /* 0x00000002420d7220 */ /* 0x000fe40000400000 */
[----:B------:R0:W-:Y:S01]  /*178f0*/  @P4 STG.E desc[UR36][R6.64+0x124], R63 ;  /* 0x0001243f06004986 */ /* 0x0001e2000c101924 */
[----:B------:R-:W-:-:S02]  /*17900*/  ISETP.GT.AND P4, PT, R0, 0x51, P0 ;  /* 0x000000510000780c */ /* 0x000fc40000784270 */
[----:B------:R-:W-:Y:S02]  /*17910*/  F2FP.TF32.F32.PACK_B R11, R11 ;  /* 0x0000000bff0b723e */ /* 0x000fe400024050ff */
[----:B------:R-:W-:Y:S02]  /*17920*/  F2FP.TF32.F32.PACK_B R65, R65 ;  /* 0x00000041ff41723e */ /* 0x000fe400024050ff */
[----:B------:R-:W-:Y:S01]  /*17930*/  F2FP.TF32.F32.PACK_B R13, R13 ;  /* 0x0000000dff0d723e */ /* 0x000fe200024050ff */
[----:B------:R-:W-:Y:S01]  /*17940*/  @P5 STG.E desc[UR36][R4.64+0x140], R11 ;  /* 0x0001400b04005986 */ /* 0x000fe2000c101924 */
[----:B0-----:R-:W-:Y:S02]  /*17950*/  @P3 IMAD.MOV.U32 R6, RZ, RZ, R8 ;  /* 0x000000ffff063224 */ /* 0x001fe400078e0008 */
[----:B------:R-:W-:Y:S01]  /*17960*/  @P3 IMAD.MOV.U32 R7, RZ, RZ, R9 ;  /* 0x000000ffff073224 */ /* 0x000fe200078e0009 */
[----:B------:R-:W-:Y:S01]  /*17970*/  @P2 STG.E desc[UR36][R4.64+0x144], R65 ;  /* 0x0001444104002986 */ /* 0x000fe2000c101924 */
[----:B------:R-:W-:-:S03]  /*17980*/  F2FP.TF32.F32.PACK_B R67, R67 ;  /* 0x00000043ff43723e */ /* 0x000fc600024050ff */
[----:B------:R0:W-:Y:S01]  /*17990*/  @P3 STG.E desc[UR36][R6.64+0x140], R13 ;  /* 0x0001400d06003986 */ /* 0x0001e2000c101924 */
[C---:B------:R-:W-:Y:S02]  /*179a0*/  ISETP.GT.AND P3, PT, R0.reuse, 0x58, P0 ;  /* 0x000000580000780c */ /* 0x040fe40000764270 */
[C---:B------:R-:W-:Y:S02]  /*179b0*/  ISETP.GT.AND P5, PT, R0.reuse, 0x58, P1 ;  /* 0x000000580000780c */ /* 0x040fe40000fa4270 */
[----:B------:R-:W-:Y:S01]  /*179c0*/  ISETP.GT.AND P2, PT, R0, 0x59, P1 ;  /* 0x000000590000780c */ /* 0x000fe20000f44270 */
[----:B0-----:R-:W-:Y:S02]  /*179d0*/  @P4 IMAD.MOV.U32 R6, RZ, RZ, R8 ;  /* 0x000000ffff064224 */ /* 0x001fe400078e0008 */
[----:B------:R-:W-:Y:S02]  /*179e0*/  @P4 IMAD.MOV.U32 R7, RZ, RZ, R9 ;  /* 0x000000ffff074224 */ /* 0x000fe400078e0009 */
[-C--:B------:R-:W-:Y:S01]  /*179f0*/  FMUL R3, R68, R2.reuse ;  /* 0x0000000244037220 */ /* 0x080fe20000400000 */
[----:B------:R-:W-:-:S02]  /*17a00*/  FMUL R11, R70, R2 ;  /* 0x00000002460b7220 */ /* 0x000fc40000400000 */
[----:B------:R0:W-:Y:S01]  /*17a10*/  @P4 STG.E desc[UR36][R6.64+0x144], R67 ;  /* 0x0001444306004986 */ /* 0x0001e2000c101924 */
[----:B------:R-:W-:Y:S02]  /*17a20*/  ISETP.GT.AND P4, PT, R0, 0x59, P0 ;  /* 0x000000590000780c */ /* 0x000fe40000784270 */
        /* <DEDUP_REMOVED lines=11> */
[----:B------:R-:W-:Y:S02]  /*17ae0*/  ISETP.GT.AND P2, PT, R0, 0x61, P1 ;  /* 0x000000610000780c */ /* 0x000fe40000f44270 */
[----:B0-----:R-:W-:Y:S01]  /*17af0*/  @P4 MOV R6, R8 ;  /* 0x0000000800064202 */ /* 0x001fe20000000f00 */
        /* <DEDUP_REMOVED lines=96> */
[----:B------:R-:W-:Y:S01]  /*18100*/  F2FP.TF32.F32.PACK_B R93, R93 ;  /* 0x0000005dff5d723e */ /* 0x000fe200024050ff */
[----:B------:R-:W-:Y:S01]  /*18110*/  FMUL R95, R95, R2 ;  /* 0x000000025f5f7220 */ /* 0x000fe20000400000 */
        /* <DEDUP_REMOVED lines=15> */
[----:B------:R-:W-:Y:S01]  /*18210*/  ISETP.GT.AND P4, PT, R0, 0x91, P0 ;  /* 0x000000910000780c */ /* 0x000fe20000784270 */
[-C--:B------:R-:W-:Y:S01]  /*18220*/  FMUL R3, R98, R2.reuse ;  /* 0x0000000262037220 */ /* 0x080fe20000400000 */
        /* <DEDUP_REMOVED lines=153> */
[-C--:B------:R-:W-:Y:S01]  /*18bc0*/  FMUL R129, R129, R2.reuse ;  /* 0x0000000281817220 */ /* 0x080fe20000400000 */
[----:B0-----:R-:W-:Y:S02]  /*18bd0*/  @P4 IMAD.MOV.U32 R6, RZ, RZ, R8 ;  /* 0x000000ffff064224 */ /* 0x001fe400078e0008 */
[----:B------:R-:W-:Y:S02]  /*18be0*/  @P4 IMAD.MOV.U32 R7, RZ, RZ, R9 ;  /* 0x000000ffff074224 */ /* 0x000fe400078e0009 */
[-C--:B------:R-:W-:Y:S01]  /*18bf0*/  FMUL R3, R128, R2.reuse ;  /* 0x0000000280037220 */ /* 0x080fe20000400000 */
[----:B------:R-:W-:-:S02]  /*18c00*/  FMUL R11, R130, R2 ;  /* 0x00000002820b7220 */ /* 0x000fc40000400000 */
[----:B------:R0:W-:Y:S01]  /*18c10*/  @P4 STG.E desc[UR36][R6.64+0x324], R127 ;  /* 0x0003247f06004986 */ /* 0x0001e2000c101924 */
[C---:B------:R-:W-:Y:S02]  /*18c20*/  ISETP.GT.AND P4, PT, R0.reuse, 0xd1, P0 ;  /* 0x000000d10000780c */ /* 0x040fe40000784270 */
[----:B------:R-:W-:Y:S02]  /*18c30*/  F2FP.TF32.F32.PACK_B R129, R129 ;  /* 0x00000081ff81723e */ /* 0x000fe400024050ff */
[----:B------:R-:W-:Y:S01]  /*18c40*/  F2FP.TF32.F32.PACK_B R3, R3 ;  /* 0x00000003ff03723e */ /* 0x000fe200024050ff */
[-C--:B------:R-:W-:Y:S01]  /*18c50*/  FMUL R131, R131, R2.reuse ;  /* 0x0000000283837220 */ /* 0x080fe20000400000 */
[----:B------:R-:W-:Y:S01]  /*18c60*/  F2FP.TF32.F32.PACK_B R11, R11 ;  /* 0x0000000bff0b723e */ /* 0x000fe200024050ff */
[----:B------:R-:W-:Y:S01]  /*18c70*/  @P2 STG.E desc[UR36][R4.64+0x344], R129 ;  /* 0x0003448104002986 */ /* 0x000fe2000c101924 */
[----:B0-----:R-:W-:Y:S02]  /*18c80*/  @P3 IMAD.MOV.U32 R6, RZ, RZ, R8 ;  /* 0x000000ffff063224 */ /* 0x001fe400078e0008 */
[----:B------:R-:W-:Y:S01]  /*18c90*/  @P3 IMAD.MOV.U32 R7, RZ, RZ, R9 ;  /* 0x000000ffff073224 */ /* 0x000fe200078e0009 */
[----:B------:R-:W-:Y:S01]  /*18ca0*/  @P5 STG.E desc[UR36][R4.64+0x340], R3 ;  /* 0x0003400304005986 */ /* 0x000fe2000c101924 */
[C---:B------:R-:W-:Y:S01]  /*18cb0*/  ISETP.GT.AND P2, PT, R0.reuse, 0xd9, P1 ;  /* 0x000000d90000780c */ /* 0x040fe20000f44270 */
[----:B------:R-:W-:Y:S01]  /*18cc0*/  FMUL R133, R133, R2 ;  /* 0x0000000285857220 */ /* 0x000fe20000400000 */
[----:B------:R-:W-:Y:S01]  /*18cd0*/  F2FP.TF32.F32.PACK_B R131, R131 ;  /* 0x00000083ff83723e */ /* 0x000fe200024050ff */
[----:B------:R0:W-:Y:S01]  /*18ce0*/  @P3 STG.E desc[UR36][R6.64+0x340], R11 ;  /* 0x0003400b06003986 */ /* 0x0001e2000c101924 */
[----:B------:R-:W-:-:S02]  /*18cf0*/  ISETP.GT.AND P3, PT, R0, 0xd8, P0 ;  /* 0x000000d80000780c */ /* 0x000fc40000764270 */
[----:B------:R-:W-:Y:S01]  /*18d00*/  ISETP.GT.AND P5, PT, R0, 0xd8, P1 ;  /* 0x000000d80000780c */ /* 0x000fe20000fa4270 */
[----:B------:R-:W-:Y:S01]  /*18d10*/  FMUL R13, R132, R2 ;  /* 0x00000002840d7220 */ /* 0x000fe20000400000 */
[----:B------:R-:W-:Y:S02]  /*18d20*/  F2FP.TF32.F32.PACK_B R133, R133 ;  /* 0x00000085ff85723e */ /* 0x000fe400024050ff */
[----:B0-----:R-:W-:Y:S01]  /*18d30*/  @P4 MOV R6, R8 ;  /* 0x0000000800064202 */ /* 0x001fe20000000f00 */
[----:B------:R-:W-:Y:S02]  /*18d40*/  @P4 IMAD.MOV.U32 R7, RZ, RZ, R9 ;  /* 0x000000ffff074224 */ /* 0x000fe400078e0009 */
[----:B------:R-:W-:-:S03]  /*18d50*/  FMUL R3, R134, R2 ;  /* 0x0000000286037220 */ /* 0x000fc60000400000 */
[----:B------:R0:W-:Y:S01]  /*18d60*/  @P4 STG.E desc[UR36][R6.64+0x344], R131 ;  /* 0x0003448306004986 */ /* 0x0001e2000c101924 */
[C---:B------:R-:W-:Y:S02]  /*18d70*/  ISETP.GT.AND P4, PT, R0.reuse, 0xd9, P0 ;  /* 0x000000d90000780c */ /* 0x040fe40000784270 */
[----:B------:R-:W-:Y:S01]  /*18d80*/  F2FP.TF32.F32.PACK_B R13, R13 ;  /* 0x0000000dff0d723e */ /* 0x000fe200024050ff */
[----:B------:R-:W-:Y:S01]  /*18d90*/  @P2 STG.E desc[UR36][R4.64+0x364], R133 ;  /* 0x0003648504002986 */ /* 0x000fe2000c101924 */
[----:B------:R-:W-:Y:S01]  /*18da0*/  ISETP.GT.AND P2, PT, R0, 0xe1, P1 ;  /* 0x000000e10000780c */ /* 0x000fe20000f44270 */
[-C--:B------:R-:W-:Y:S01]  /*18db0*/  FMUL R135, R135, R2.reuse ;  /* 0x0000000287877220 */ /* 0x080fe20000400000 */
[----:B------:R-:W-:Y:S01]  /*18dc0*/  F2FP.TF32.F32.PACK_B R3, R3 ;  /* 0x00000003ff03723e */ /* 0x000fe200024050ff */
[----:B------:R-:W-:Y:S01]  /*18dd0*/  FMUL R137, R137, R2 ;  /* 0x0000000289897220 */ /* 0x000fe20000400000 */
[----:B0-----:R-:W-:Y:S02]  /*18de0*/  @P3 IMAD.MOV.U32 R6, RZ, RZ, R8 ;  /* 0x000000ffff063224 */ /* 0x001fe400078e0008 */
[----:B------:R-:W-:Y:S01]  /*18df0*/  @P3 IMAD.MOV.U32 R7, RZ, RZ, R9 ;  /* 0x000000ffff073224 */ /* 0x000fe200078e0009 */
[----:B------:R-:W-:Y:S01]  /*18e00*/  @P5 STG.E desc[UR36][R4.64+0x360], R13 ;  /* 0x0003600d04005986 */ /* 0x000fe2000c101924 */
[----:B------:R-:W-:-:S03]  /*18e10*/  F2FP.TF32.F32.PACK_B R135, R135 ;  /* 0x00000087ff87723e */ /* 0x000fc600024050ff */
[----:B------:R0:W-:Y:S01]  /*18e20*/  @P3 STG.E desc[UR36][R6.64+0x360], R3 ;  /* 0x0003600306003986 */ /* 0x0001e2000c101924 */
[----:B------:R-:W-:Y:S02]  /*18e30*/  F2FP.TF32.F32.PACK_B R137, R137 ;  /* 0x00000089ff89723e */ /* 0x000fe400024050ff */
[C---:B------:R-:W-:Y:S02]  /*18e40*/  ISETP.GT.AND P3, PT, R0.reuse, 0xe0, P0 ;  /* 0x000000e00000780c */ /* 0x040fe40000764270 */
[----:B------:R-:W-:Y:S01]  /*18e50*/  ISETP.GT.AND P5, PT, R0, 0xe0, P1 ;  /* 0x000000e00000780c */ /* 0x000fe20000fa4270 */
[----:B0-----:R-:W-:Y:S02]  /*18e60*/  @P4 IMAD.MOV.U32 R6, RZ, RZ, R8 ;  /* 0x000000ffff064224 */ /* 0x001fe400078e0008 */
[----:B------:R-:W-:Y:S02]  /*18e70*/  @P4 IMAD.MOV.U32 R7, RZ, RZ, R9 ;  /* 0x000000ffff074224 */ /* 0x000fe400078e0009 */
[----:B------:R-:W-:-:S03]  /*18e80*/  FMUL R11, R136, R2 ;  /* 0x00000002880b7220 */ /* 0x000fc60000400000 */
[----:B------:R0:W-:Y:S01]  /*18e90*/  @P4 STG.E desc[UR36][R6.64+0x364], R135 ;  /* 0x0003648706004986 */ /* 0x0001e2000c101924 */
[----:B------:R-:W-:-:S03]  /*18ea0*/  FMUL R13, R138, R2 ;  /* 0x000000028a0d7220 */ /* 0x000fc60000400000 */
[----:B------:R-:W-:Y:S01]  /*18eb0*/  @P2 STG.E desc[UR36][R4.64+0x384], R137 ;  /* 0x0003848904002986 */ /* 0x000fe2000c101924 */
[C---:B------:R-:W-:Y:S02]  /*18ec0*/  ISETP.GT.AND P2, PT, R0.reuse, 0xe1, P0 ;  /* 0x000000e10000780c */ /* 0x040fe40000744270 */
[----:B------:R-:W-:Y:S01]  /*18ed0*/  F2FP.TF32.F32.PACK_B R11, R11 ;  /* 0x0000000bff0b723e */ /* 0x000fe200024050ff */
[-C--:B------:R-:W-:Y:S01]  /*18ee0*/  FMUL R139, R139, R2.reuse ;  /* 0x000000028b8b7220 */ /* 0x080fe20000400000 */
[----:B------:R-:W-:Y:S01]  /*18ef0*/  F2FP.TF32.F32.PACK_B R13, R13 ;  /* 0x0000000dff0d723e */ /* 0x000fe200024050ff */
[--C-:B0-----:R-:W-:Y:S02]  /*18f00*/  @P3 IMAD.MOV.U32 R6, RZ, RZ, R8.reuse ;  /* 0x000000ffff063224 */ /* 0x101fe400078e0008 */
[----:B------:R-:W-:Y:S01]  /*18f10*/  @P3 IMAD.MOV.U32 R7, RZ, RZ, R9 ;  /* 0x000000ffff073224 */ /* 0x000fe200078e0009 */
[----:B------:R-:W-:Y:S01]  /*18f20*/  @P5 STG.E desc[UR36][R4.64+0x380], R11 ;  /* 0x0003800b04005986 */ /* 0x000fe2000c101924 */
[----:B------:R-:W-:Y:S01]  /*18f30*/  ISETP.GT.AND P4, PT, R0, 0xe8, P1 ;  /* 0x000000e80000780c */ /* 0x000fe20000f84270 */
[----:B------:R-:W-:Y:S01]  /*18f40*/  FMUL R3, R140, R2 ;  /* 0x000000028c037220 */ /* 0x000fe20000400000 */
[----:B------:R-:W-:Y:S01]  /*18f50*/  F2FP.TF32.F32.PACK_B R139, R139 ;  /* 0x0000008bff8b723e */ /* 0x000fe200024050ff */
[----:B------:R0:W-:Y:S03]  /*18f60*/  @P3 STG.E desc[UR36][R6.64+0x380], R13 ;  /* 0x0003800d06003986 */ /* 0x0001e6000c101924 */
[----:B------:R-:W-:Y:S01]  /*18f70*/  F2FP.TF32.F32.PACK_B R3, R3 ;  /* 0x00000003ff03723e */ /* 0x000fe200024050ff */
[----:B0-----:R-:W-:-:S02]  /*18f80*/  @P2 IMAD.MOV.U32 R6, RZ, RZ, R8 ;  /* 0x000000ffff062224 */ /* 0x001fc400078e0008 */
[----:B------:R-:W-:-:S05]  /*18f90*/  @P2 IMAD.MOV.U32 R7, RZ, RZ, R9 ;  /* 0x000000ffff072224 */ /* 0x000fca00078e0009 */
[----:B------:R0:W-:Y:S01]  /*18fa0*/  @P2 STG.E desc[UR36][R6.64+0x384], R139 ;  /* 0x0003848b06002986 */ /* 0x0001e2000c101924 */
[C---:B------:R-:W-:Y:S02]  /*18fb0*/  ISETP.GT.AND P2, PT, R0.reuse, 0xe8, P0 ;  /* 0x000000e80000780c */ /* 0x040fe40000744270 */
[C---:B------:R-:W-:Y:S01]  /*18fc0*/  ISETP.GT.AND P5, PT, R0.reuse, 0xe9, P1 ;  /* 0x000000e90000780c */ /* 0x040fe20000fa4270 */
[----:B------:R-:W-:Y:S01]  /*18fd0*/  @P4 STG.E desc[UR36][R4.64+0x3a0], R3 ;  /* 0x0003a00304004986 */ /* 0x000fe2000c101924 */
[----:B------:R-:W-:Y:S01]  /*18fe0*/  ISETP.GT.AND P4, PT, R0, 0xe9, P0 ;  /* 0x000000e90000780c */ /* 0x000fe20000784270 */
[-C--:B------:R-:W-:Y:S01]  /*18ff0*/  FMUL R141, R141, R2.reuse ;  /* 0x000000028d8d7220 */ /* 0x080fe20000400000 */
[-C--:B------:R-:W-:Y:S01]  /*19000*/  FMUL R11, R142, R2.reuse ;  /* 0x000000028e0b7220 */ /* 0x080fe20000400000 */
[----:B------:R-:W-:-:S03]  /*19010*/  FMUL R143, R143, R2 ;  /* 0x000000028f8f7220 */ /* 0x000fc60000400000 */
[----:B------:R-:W-:Y:S02]  /*19020*/  F2FP.TF32.F32.PACK_B R141, R141 ;  /* 0x0000008dff8d723e */ /* 0x000fe400024050ff */
[----:B------:R-:W-:Y:S01]  /*19030*/  F2FP.TF32.F32.PACK_B R11, R11 ;  /* 0x0000000bff0b723e */ /* 0x000fe200024050ff */
[----:B0-----:R-:W-:Y:S02]  /*19040*/  @P2 IMAD.MOV.U32 R6, RZ, RZ, R8 ;  /* 0x000000ffff062224 */ /* 0x001fe400078e0008 */
[--C-:B------:R-:W-:Y:S01]  /*19050*/  @P2 IMAD.MOV.U32 R7, RZ, RZ, R9.reuse ;  /* 0x000000ffff072224 */ /* 0x100fe200078e0009 */
[C---:B------:R-:W-:Y:S01]  /*19060*/  ISETP.GT.AND P3, PT, R0.reuse, 0xf0, P1 ;  /* 0x000000f00000780c */ /* 0x040fe20000f64270 */
[----:B------:R-:W-:Y:S01]  /*19070*/  @P5 STG.E desc[UR36][R4.64+0x3a4], R141 ;  /* 0x0003a48d04005986 */ /* 0x000fe2000c101924 */
[----:B------:R-:W-:Y:S01]  /*19080*/  ISETP.GT.AND P5, PT, R0, 0xf1, P1 ;  /* 0x000000f10000780c */ /* 0x000fe20000fa4270 */
[-C--:B------:R-:W-:Y:S01]  /*19090*/  FMUL R15, R144, R2.reuse ;  /* 0x00000002900f7220 */ /* 0x080fe20000400000 */
[----:B------:R-:W-:Y:S01]  /*190a0*/  F2FP.TF32.F32.PACK_B R143, R143 ;  /* 0x0000008fff8f723e */ /* 0x000fe200024050ff */
[----:B------:R0:W-:Y:S01]  /*190b0*/  @P2 STG.E desc[UR36][R6.64+0x3a0], R11 ;  /* 0x0003a00b06002986 */ /* 0x0001e2000c101924 */
[----:B------:R-:W-:Y:S01]  /*190c0*/  ISETP.GT.AND P2, PT, R0, 0xf0, P0 ;  /* 0x000000f00000780c */ /* 0x000fe20000744270 */
[-C--:B------:R-:W-:Y:S01]  /*190d0*/  FMUL R145, R145, R2.reuse ;  /* 0x0000000291917220 */ /* 0x080fe20000400000 */
[----:B------:R-:W-:Y:S01]  /*190e0*/  F2FP.TF32.F32.PACK_B R15, R15 ;  /* 0x0000000fff0f723e */ /* 0x000fe200024050ff */
[----:B--2---:R-:W-:Y:S01]  /*190f0*/  FMUL R13, R146, R2 ;  /* 0x00000002920d7220 */ /* 0x004fe20000400000 */
[----:B0-----:R-:W-:Y:S01]  /*19100*/  @P4 MOV R6, R8 ;  /* 0x0000000800064202 */ /* 0x001fe20000000f00 */
[----:B------:R-:W-:Y:S01]  /*19110*/  @P4 IMAD.MOV.U32 R7, RZ, RZ, R9 ;  /* 0x000000ffff074224 */ /* 0x000fe200078e0009 */
[----:B------:R-:W-:-:S04]  /*19120*/  F2FP.TF32.F32.PACK_B R145, R145 ;  /* 0x00000091ff91723e */ /* 0x000fc800024050ff */
[----:B------:R0:W-:Y:S01]  /*19130*/  @P4 STG.E desc[UR36][R6.64+0x3a4], R143 ;  /* 0x0003a48f06004986 */ /* 0x0001e2000c101924 */
[----:B------:R-:W-:-:S03]  /*19140*/  ISETP.GT.AND P4, PT, R0, 0xf1, P0 ;  /* 0x000000f10000780c */ /* 0x000fc60000784270 */
[----:B------:R-:W-:Y:S01]  /*19150*/  @P3 STG.E desc[UR36][R4.64+0x3c0], R15 ;  /* 0x0003c00f04003986 */ /* 0x000fe2000c101924 */
[C---:B------:R-:W-:Y:S02]  /*19160*/  ISETP.GT.AND P3, PT, R0.reuse, 0xf8, P1 ;  /* 0x000000f80000780c */ /* 0x040fe40000f64270 */
[C---:B------:R-:W-:Y:S01]  /*19170*/  ISETP.GT.AND P1, PT, R0.reuse, 0xf9, P1 ;  /* 0x000000f90000780c */ /* 0x040fe20000f24270 */
[----:B------:R-:W-:Y:S01]  /*19180*/  @P5 STG.E desc[UR36][R4.64+0x3c4], R145 ;  /* 0x0003c49104005986 */ /* 0x000fe2000c101924 */
[----:B------:R-:W-:Y:S01]  /*19190*/  F2FP.TF32.F32.PACK_B R13, R13 ;  /* 0x0000000dff0d723e */ /* 0x000fe200024050ff */
[----:B---3--:R-:W-:Y:S01]  /*191a0*/  FMUL R147, R147, R2 ;  /* 0x0000000293937220 */ /* 0x008fe20000400000 */
[----:B------:R-:W-:Y:S01]  /*191b0*/  ISETP.GT.AND P5, PT, R0, 0xf8, P0 ;  /* 0x000000f80000780c */ /* 0x000fe200007a4270 */
[----:B0-----:R-:W-:Y:S02]  /*191c0*/  @P2 IMAD.MOV.U32 R6, RZ, RZ, R8 ;  /* 0x000000ffff062224 */ /* 0x001fe400078e0008 */
[----:B------:R-:W-:-:S02]  /*191d0*/  @P2 IMAD.MOV.U32 R7, RZ, RZ, R9 ;  /* 0x000000ffff072224 */ /* 0x000fc400078e0009 */
[-C--:B----4-:R-:W-:Y:S01]  /*191e0*/  FMUL R19, R148, R2.reuse ;  /* 0x0000000294137220 */ /* 0x090fe20000400000 */
[-C--:B------:R-:W-:Y:S01]  /*191f0*/  FMUL R149, R149, R2.reuse ;  /* 0x0000000295957220 */ /* 0x080fe20000400000 */
[----:B------:R-:W-:Y:S01]  /*19200*/  ISETP.GT.AND P0, PT, R0, 0xf9, P0 ;  /* 0x000000f90000780c */ /* 0x000fe20000704270 */
[----:B------:R0:W-:Y:S01]  /*19210*/  @P2 STG.E desc[UR36][R6.64+0x3c0], R13 ;  /* 0x0003c00d06002986 */ /* 0x0001e2000c101924 */
[----:B------:R-:W-:Y:S01]  /*19220*/  F2FP.TF32.F32.PACK_B R147, R147 ;  /* 0x00000093ff93723e */ /* 0x000fe200024050ff */
[-C--:B------:R-:W-:Y:S01]  /*19230*/  FMUL R3, R150, R2.reuse ;  /* 0x0000000296037220 */ /* 0x080fe20000400000 */
[----:B------:R-:W-:Y:S02]  /*19240*/  F2FP.TF32.F32.PACK_B R19, R19 ;  /* 0x00000013ff13723e */ /* 0x000fe400024050ff */
[----:B------:R-:W-:Y:S01]  /*19250*/  F2FP.TF32.F32.PACK_B R149, R149 ;  /* 0x00000095ff95723e */ /* 0x000fe200024050ff */
[----:B------:R-:W-:Y:S01]  /*19260*/  FMUL R151, R151, R2 ;  /* 0x0000000297977220 */ /* 0x000fe20000400000 */
[----:B0-----:R-:W-:-:S02]  /*19270*/  @P4 IMAD.MOV.U32 R6, RZ, RZ, R8 ;  /* 0x000000ffff064224 */ /* 0x001fc400078e0008 */
[----:B------:R-:W-:Y:S01]  /*19280*/  @P4 IMAD.MOV.U32 R7, RZ, RZ, R9 ;  /* 0x000000ffff074224 */ /* 0x000fe200078e0009 */
[----:B------:R-:W-:-:S04]  /*19290*/  F2FP.TF32.F32.PACK_B R3, R3 ;  /* 0x00000003ff03723e */ /* 0x000fc800024050ff */
[----:B------:R-:W-:Y:S01]  /*192a0*/  @P4 STG.E desc[UR36][R6.64+0x3c4], R147 ;  /* 0x0003c49306004986 */ /* 0x000fe2000c101924 */
[----:B------:R-:W-:-:S03]  /*192b0*/  F2FP.TF32.F32.PACK_B R151, R151 ;  /* 0x00000097ff97723e */ /* 0x000fc600024050ff */
[----:B------:R-:W-:Y:S04]  /*192c0*/  @P3 STG.E desc[UR36][R4.64+0x3e0], R19 ;  /* 0x0003e01304003986 */ /* 0x000fe8000c101924 */
[----:B------:R0:W-:Y:S02]  /*192d0*/  @P1 STG.E desc[UR36][R4.64+0x3e4], R149 ;  /* 0x0003e49504001986 */ /* 0x0001e4000c101924 */
[----:B0-----:R-:W-:Y:S02]  /*192e0*/  @P5 IMAD.MOV.U32 R4, RZ, RZ, R8 ;  /* 0x000000ffff045224 */ /* 0x001fe400078e0008 */
[----:B------:R-:W-:-:S05]  /*192f0*/  @P5 IMAD.MOV.U32 R5, RZ, RZ, R9 ;  /* 0x000000ffff055224 */ /* 0x000fca00078e0009 */
[----:B------:R1:W-:Y:S04]  /*19300*/  @P5 STG.E desc[UR36][R4.64+0x3e0], R3 ;  /* 0x0003e00304005986 */ /* 0x0003e8000c101924 */
[----:B------:R1:W-:Y:S02]  /*19310*/  @P0 STG.E desc[UR36][R8.64+0x3e4], R151 ;  /* 0x0003e49708000986 */ /* 0x0003e4000c101924 */
.L_x_542:
[----:B------:R-:W-:Y:S05]  /*19320*/  BSYNC B0 ;  /* 0x0000000000007941 */ /* 0x000fea0003800000 */
.L_x_34:
[----:B01--4-:R-:W4:Y:S04]  /*19330*/  LDL.LU R5, [R1+0x204] ;  /* 0x0002040001057983 */ /* 0x013f280000300800 */
[----:B------:R-:W4:Y:S01]  /*19340*/  LDL.LU R4, [R1+0x208] ;  /* 0x0002080001047983 */ /* 0x000f220000300800 */
[----:B------:R-:W-:Y:S01]  /*19350*/  ULDC UR4, c[0x0][0xc] ;  /* 0x0000030000047ab9 */ /* 0x000fe20000000800 */
[----:B------:R-:W-:Y:S01]  /*19360*/  ULDC UR5, c[0x0][0x10] ;  /* 0x0000040000057ab9 */ /* 0x000fe20000000800 */
[----:B-----5:R-:W4:Y:S01]  /*19370*/  LDC R3, c[0x0][0x14] ;  /* 0x00000500ff037b82 */ /* 0x020f220000000800 */
[----:B------:R-:W-:Y:S01]  /*19380*/  UIMAD.WIDE.U32 UR4, UR4, UR5, URZ ;  /* 0x00000005040472a5 */ /* 0x000fe2000f8e003f */
[----:B------:R-:W-:Y:S01]  /*19390*/  PRMT R0, RZ, 0x7610, R0 ;  /* 0x00007610ff007816 */ /* 0x000fe20000000000 */
[----:B------:R-:W-:Y:S01]  /*193a0*/  UMOV UR42, 0xffffffff ;  /* 0xffffffff002a7882 */ /* 0x000fe20000000000 */
[----:B------:R-:W-:-:S03]  /*193b0*/  UMOV UR43, 0xffffffff ;  /* 0xffffffff002b7882 */ /* 0x000fc60000000000 */
[----:B----4-:R-:W-:-:S04]  /*193c0*/  IMAD.WIDE.U32 R4, R3, UR4, R4 ;  /* 0x0000000403047c25 */ /* 0x010fc8000f8e0004 */
[----:B------:R-:W-:Y:S01]  /*193d0*/  IMAD R3, R3, UR5, RZ ;  /* 0x0000000503037c24 */ /* 0x000fe2000f8e02ff */
[----:B------:R-:W-:Y:S01]  /*193e0*/  ULDC.64 UR4, c[0x0][0x650] ;  /* 0x0001940000047ab9 */ /* 0x000fe20000000a00 */
[----:B------:R-:W-:Y:S01]  /*193f0*/  IMAD.MOV.U32 R7, RZ, RZ, R4 ;  /* 0x000000ffff077224 */ /* 0x000fe200078e0004 */
[----:B------:R-:W-:Y:S01]  /*19400*/  ISETP.GE.U32.AND P0, PT, R4, UR4, PT ;  /* 0x0000000404007c0c */ /* 0x000fe2000bf06070 */
[----:B------:R-:W-:-:S05]  /*19410*/  IMAD.IADD R6, R5, 0x1, R3 ;  /* 0x0000000105067824 */ /* 0x000fca00078e0203 */
[----:B------:R0:W-:Y:S01]  /*19420*/  STL [R1+0x204], R6 ;  /* 0x0002040601007387 */ /* 0x0001e20000100800 */
[----:B------:R-:W-:-:S03]  /*19430*/  ISETP.GE.U32.AND.EX P0, PT, R6, UR5, PT, P0 ;  /* 0x0000000506007c0c */ /* 0x000fc6000bf06100 */
[----:B------:R0:W-:Y:S10]  /*19440*/  STL [R1+0x208], R7 ;  /* 0x0002080701007387 */ /* 0x0001f40000100800 */
[----:B0-----:R-:W-:Y:S05]  /*19450*/  @P0 BRA `(.L_x_543) ;  /* 0x0000000400880947 */ /* 0x001fea0003800000 */
[----:B------:R-:W0:Y:S01]  /*19460*/  S2UR UR6, SR_CTAID.X ;  /* 0x00000000000679c3 */ /* 0x000e220000002500 */
[----:B------:R-:W-:Y:S01]  /*19470*/  ULDC.64 UR12, c[0x0][0x628] ;  /* 0x00018a00000c7ab9 */ /* 0x000fe20000000a00 */
[----:B------:R-:W-:Y:S01]  /*19480*/  ULDC UR4, c[0x0][0x150] ;  /* 0x0000540000047ab9 */ /* 0x000fe20000000800 */
[----:B------:R-:W-:Y:S01]  /*19490*/  ISETP.NE.U32.AND P0, PT, RZ, UR12, PT ;  /* 0x0000000cff007c0c */ /* 0x000fe2000bf05070 */
[----:B------:R-:W-:Y:S01]  /*194a0*/  ULDC UR15, c[0x0][0x630] ;  /* 0x00018c00000f7ab9 */ /* 0x000fe20000000800 */
[C---:B------:R-:W-:Y:S01]  /*194b0*/  R2UR UR16, R7.reuse ;  /* 0x00000000071072ca */ /* 0x040fe200000e0000 */
[----:B------:R-:W-:Y:S01]  /*194c0*/  ULDC UR19, c[0x0][0x154] ;  /* 0x0000550000137ab9 */ /* 0x000fe20000000800 */
[----:B------:R-:W-:Y:S01]  /*194d0*/  ISETP.NE.AND.EX P0, PT, RZ, UR13, PT, P0 ;  /* 0x0000000dff007c0c */ /* 0x000fe2000bf05300 */
[----:B------:R-:W1:Y:S01]  /*194e0*/  S2UR UR18, SR_CTAID.Y ;  /* 0x00000000001279c3 */ /* 0x000e620000002600 */
[----:B------:R-:W-:Y:S02]  /*194f0*/  R2UR UR17, R6 ;  /* 0x00000000061172ca */ /* 0x000fe400000e0000 */
[----:B------:R-:W-:-:S02]  /*19500*/  R2UR UR10, R7 ;  /* 0x00000000070a72ca */ /* 0x000fc400000e0000 */
[----:B------:R-:W-:Y:S02]  /*19510*/  R2UR UR11, R6 ;  /* 0x00000000060b72ca */ /* 0x000fe400000e0000 */
[----:B0-----:R-:W-:-:S05]  /*19520*/  I2FP.F32.U32 R0, UR6 ;  /* 0x0000000600007c45 */ /* 0x001fca0008201000 */
[----:B------:R-:W-:-:S04]  /*19530*/  FMUL R0, R0, UR4 ;  /* 0x0000000400007c20 */ /* 0x000fc80008400000 */
[----:B------:R0:W4:Y:S01]  /*19540*/  F2I.U32.TRUNC.NTZ R3, R0 ;  /* 0x0000000000037305 */ /* 0x000122000020f000 */
[----:B-1----:R-:W-:Y:S05]  /*19550*/  @!P0 BRA `(.L_x_544) ;  /* 0x0000000000308947 */ /* 0x002fea0003800000 */
        /* <DEDUP_REMOVED lines=12> */
.L_x_544:
[----:B------:R-:W-:Y:S01]  /*19620*/  USHF.R.U64 UR43, UR10, UR15, UR11 ;  /* 0x0000000f0a2b7299 */ /* 0x000fe2000800120b */
[----:B0-----:R-:W-:Y:S01]  /*19630*/  I2FP.F32.U32 R0, UR18 ;  /* 0x0000001200007c45 */ /* 0x001fe20008201000 */
[----:B------:R-:W-:Y:S02]  /*19640*/  USHF.R.U32.HI UR4, URZ, UR15, UR11 ;  /* 0x0000000f3f047299 */ /* 0x000fe4000801160b */
[----:B------:R-:W-:Y:S02]  /*19650*/  UIADD3 UR10, UP0, URZ, -UR43, URZ ;  /* 0x8000002b3f0a7290 */ /* 0x000fe4000ff1e03f */
[----:B------:R-:W-:Y:S01]  /*19660*/  FMUL R0, R0, UR19 ;  /* 0x0000001300007c20 */ /* 0x000fe20008400000 */
[----:B------:R-:W-:Y:S01]  /*19670*/  ULDC.64 UR12, c[0x0][0x620] ;  /* 0x00018800000c7ab9 */ /* 0x000fe20000000a00 */
[----:B------:R-:W-:Y:S01]  /*19680*/  UIADD3.X UR4, URZ, ~UR4, URZ, UP0, !UPT ;  /* 0x800000043f047290 */ /* 0x000fe200087fe43f */
[----:B------:R-:W-:Y:S01]  /*19690*/  UMOV UR8, UR16 ;  /* 0x0000001000087c82 */ /* 0x000fe20008000000 */
[----:B------:R-:W-:-:S02]  /*196a0*/  UMOV UR9, UR17 ;  /* 0x0000001100097c82 */ /* 0x000fc40008000000 */
[----:B------:R-:W-:Y:S01]  /*196b0*/  UIMAD UR4, UR4, UR12, URZ ;  /* 0x0000000c040472a4 */ /* 0x000fe2000f8e023f */
[----:B------:R-:W0:Y:S01]  /*196c0*/  F2I.U32.TRUNC.NTZ R0, R0 ;  /* 0x0000000000007305 */ /* 0x000e22000020f000 */
[----:B------:R-:W-:Y:S01]  /*196d0*/  UIMAD.WIDE.U32 UR8, UR10, UR12, UR8 ;  /* 0x0000000c0a0872a5 */ /* 0x000fe2000f8e0008 */
[----:B----4-:R-:W-:Y:S01]  /*196e0*/  R2UR UR12, R3 ;  /* 0x00000000030c72ca */ /* 0x010fe200000e0000 */
[----:B------:R-:W-:Y:S01]  /*196f0*/  UIMAD UR10, UR10, UR13, UR4 ;  /* 0x0000000d0a0a72a4 */ /* 0x000fe2000f8e0204 */
[----:B------:R-:W-:Y:S01]  /*19700*/  ULDC UR11, c[0x0][0x618] ;  /* 0x00018600000b7ab9 */ /* 0x000fe20000000800 */
[----:B------:R-:W-:Y:S02]  /*19710*/  ULDC UR21, c[0x0][0x658] ;  /* 0x0001960000157ab9 */ /* 0x000fe40000000800 */
[----:B------:R-:W-:Y:S01]  /*19720*/  UIADD3 UR9, UR9, UR10, URZ ;  /* 0x0000000a09097290 */ /* 0x000fe2000fffe03f */
[----:B------:R-:W-:Y:S01]  /*19730*/  UMOV UR15, 0xffffffff ;  /* 0xffffffff000f7882 */ /* 0x000fe20000000000 */
[----:B------:R-:W-:Y:S01]  /*19740*/  ULDC.64 UR4, c[0x0][0x640] ;  /* 0x0001900000047ab9 */ /* 0x000fe20000000a00 */
[----:B------:R-:W-:Y:S01]  /*19750*/  USHF.L.U32 UR15, UR15, UR21, URZ ;  /* 0x000000150f0f7299 */ /* 0x000fe2000800063f */
[----:B------:R-:W-:Y:S01]  /*19760*/  ISETP.NE.U32.AND P0, PT, RZ, UR4, PT ;  /* 0x00000004ff007c0c */ /* 0x000fe2000bf05070 */
[----:B------:R-:W-:-:S02]  /*19770*/  USHF.R.U64 UR16, UR8, UR11, UR9 ;  /* 0x0000000b08107299 */ /* 0x000fc40008001209 */
[----:B------:R-:W-:Y:S01]  /*19780*/  USHF.R.U32.HI UR8, URZ, UR11, UR9 ;  /* 0x0000000b3f087299 */ /* 0x000fe20008011609 */
[----:B0-----:R-:W-:Y:S01]  /*19790*/  R2UR UR14, R0 ;  /* 0x00000000000e72ca */ /* 0x001fe200000e0000 */
[----:B------:R-:W-:Y:S01]  /*197a0*/  ULDC UR17, c[0x0][0x608] ;  /* 0x0001820000117ab9 */ /* 0x000fe20000000800 */
[----:B------:R-:W-:Y:S01]  /*197b0*/  ULOP3.LUT UR41, URZ, UR15, URZ, 0x33, !UPT ;  /* 0x0000000f3f297292 */ /* 0x000fe2000f8e333f */
[----:B------:R-:W-:Y:S01]  /*197c0*/  ISETP.NE.AND.EX P0, PT, RZ, UR5, PT, P0 ;  /* 0x00000005ff007c0c */ /* 0x000fe2000bf05300 */
[----:B------:R-:W-:Y:S02]  /*197d0*/  USHF.R.U64 UR15, UR16, UR17, UR8 ;  /* 0x00000011100f7299 */ /* 0x000fe40008001208 */
[----:B------:R-:W-:Y:S02]  /*197e0*/  USHF.R.U32.HI UR8, URZ, UR17, UR8 ;  /* 0x000000113f087299 */ /* 0x000fe40008011608 */
[----:B------:R-:W-:Y:S02]  /*197f0*/  UIADD3 UR12, -UR12, URZ, URZ ;  /* 0x0000003f0c0c7290 */ /* 0x000fe4000fffe13f */
[----:B------:R-:W-:Y:S01]  /*19800*/  USHF.R.U64 UR17, UR15, UR21, UR8 ;  /* 0x000000150f117299 */ /* 0x000fe20008001208 */
[----:B------:R-:W-:Y:S01]  /*19810*/  UMOV UR19, 0x1 ;  /* 0x0000000100137882 */ /* 0x000fe20000000000 */
[----:B------:R-:W-:Y:S01]  /*19820*/  ULDC UR13, c[0x0][0x144] ;  /* 0x00005100000d7ab9 */ /* 0x000fe20000000800 */
[----:B------:R-:W-:Y:S01]  /*19830*/  ULDC UR7, c[0x0][0x600] ;  /* 0x0001800000077ab9 */ /* 0x000fe20000000800 */
[----:B------:R-:W-:-:S02]  /*19840*/  USHF.L.U32 UR24, UR19, UR21, URZ ;  /* 0x0000001513187299 */ /* 0x000fc4000800063f */
[----:B------:R-:W-:Y:S02]  /*19850*/  USHF.R.U32.HI UR8, URZ, UR21, UR8 ;  /* 0x000000153f087299 */ /* 0x000fe40008011608 */
[----:B------:R-:W-:Y:S02]  /*19860*/  UIMAD UR21, UR13, UR12, UR6 ;  /* 0x0000000c0d1572a4 */ /* 0x000fe4000f8e0206 */
[----:B------:R-:W-:Y:S02]  /*19870*/  UIADD3 UR20, UR7, -0x1, URZ ;  /* 0xffffffff07147890 */ /* 0x000fe4000fffe03f */
[----:B------:R-:W-:Y:S01]  /*19880*/  UIADD3 UR19, -UR14, URZ, URZ ;  /* 0x0000003f0e137290 */ /* 0x000fe2000fffe13f */
[----:B------:R-:W-:Y:S01]  /*19890*/  ULDC UR25, c[0x0][0x148] ;  /* 0x0000520000197ab9 */ /* 0x000fe20000000800 */
[----:B------:R-:W-:Y:S01]  /*198a0*/  ULDC UR22, c[0x0][0x648] ;  /* 0x0001920000167ab9 */ /* 0x000fe20000000800 */
[----:B------:R-:W-:Y:S01]  /*198b0*/  ULDC UR23, c[0x0][0x638] ;  /* 0x00018e0000177ab9 */ /* 0x000fe20000000800 */
        /* <DEDUP_REMOVED lines=14> */
.L_x_545:
[----:B------:R-:W-:Y:S01]  /*199a0*/  UISETP.NE.AND UP0, UPT, UR45, URZ, UPT ;  /* 0x0000003f2d00728c */ /* 0x000fe2000bf05270 */
[----:B------:R-:W-:Y:S01]  /*199b0*/  IMAD.MOV.U32 R0, RZ, RZ, 0x1 ;  /* 0x00000001ff007424 */ /* 0x000fe200078e00ff */
[----:B------:R-:W-:Y:S02]  /*199c0*/  USHF.R.U64 UR4, UR6, UR22, UR8 ;  /* 0x0000001606047299 */ /* 0x000fe40008001208 */
[----:B------:R-:W-:Y:S02]  /*199d0*/  ULOP3.LUT UR41, UR15, UR41, URZ, 0xc0, !UPT ;  /* 0x000000290f297292 */ /* 0x000fe4000f8ec03f */
[----:B------:R-:W-:Y:S02]  /*199e0*/  UIADD3 UR5, -UR4, URZ, URZ ;  /* 0x0000003f04057290 */ /* 0x000fe4000fffe13f */
[----:B------:R-:W-:Y:S02]  /*199f0*/  UIMAD UR41, UR24, UR4, UR41 ;  /* 0x00000004182972a4 */ /* 0x000fe4000f8e0229 */
[----:B------:R-:W-:-:S02]  /*19a00*/  ULOP3.LUT UR16, UR16, UR20, URZ, 0xc0, !UPT ;  /* 0x0000001410107292 */ /* 0x000fc4000f8ec03f */
[----:B------:R-:W-:Y:S02]  /*19a10*/  @UP0 UIMAD UR21, UR25, UR19, UR18 ;  /* 0x00000013191502a4 */ /* 0x000fe4000f8e0212 */
[----:B------:R-:W-:-:S03]  /*19a20*/  UIMAD UR4, UR5, UR23, UR17 ;  /* 0x00000017050472a4 */ /* 0x000fc6000f8e0211 */
[----:B------:R-:W-:Y:S01]  /*19a30*/  ULDC UR5, c[0x0][0x610] ;  /* 0x0001840000057ab9 */ /* 0x000fe20000000800 */
[----:B------:R-:W-:Y:S02]  /*19a40*/  UIMAD UR4, UR4, UR7, UR16 ;  /* 0x00000007040472a4 */ /* 0x000fe4000f8e0210 */
[----:B------:R-:W-:-:S04]  /*19a50*/  UIMAD UR41, UR41, UR5, UR21 ;  /* 0x00000005292972a4 */ /* 0x000fc8000f8e0215 */
[----:B------:R-:W-:Y:S02]  /*19a60*/  USEL UR42, UR4, UR41, !UP0 ;  /* 0x00000029042a7287 */ /* 0x000fe4000c000000 */
[----:B------:R-:W-:-:S12]  /*19a70*/  USEL UR41, UR41, UR4, !UP0 ;  /* 0x0000000429297287 */ /* 0x000fd8000c000000 */
.L_x_543:
[----:B------:R-:W-:-:S13]  /*19a80*/  LOP3.LUT P0, RZ, R0, 0xff, RZ, 0xc0, !PT ;  /* 0x000000ff00ff7812 */ /* 0x000fda000780c0ff */
[----:B------:R-:W-:Y:S05]  /*19a90*/  @P0 BRA `(.L_x_546) ;  /* 0xfffffe7800200947 */ /* 0x000fea000383ffff */
[----:B------:R-:W-:Y:S05]  /*19aa0*/  EXIT ;  /* 0x000000000000794d */ /* 0x000fea0003800000 */
.L_x_7:
[----:B------:R-:W2:Y:S01]  /*19ab0*/  LDL R5, [R1+0x208] ;  /* 0x0002080001057983 */ /* 0x000ea20000100800 */
[----:B------:R-:W-:-:S03]  /*19ac0*/  ULDC.64 UR4, c[0x0][0x650] ;  /* 0x0001940000047ab9 */ /* 0x000fc60000000a00 */
[----:B------:R-:W3:Y:S01]  /*19ad0*/  LDL R4, [R1+0x204] ;  /* 0x0002040001047983 */ /* 0x000ee20000100800 */
[----:B------:R-:W-:Y:S01]  /*19ae0*/  PRMT R0, RZ, 0x7610, R0 ;  /* 0x00007610ff007816 */ /* 0x000fe20000000000 */
[----:B------:R-:W-:Y:S01]  /*19af0*/  IMAD.MOV.U32 R3, RZ, RZ, -0x1 ;  /* 0xffffffffff037424 */ /* 0x000fe200078e00ff */
[----:B------:R-:W-:Y:S01]  /*19b00*/  MOV R2, 0xffffffff ;  /* 0xffffffff00027802 */ /* 0x000fe20000000f00 */
[----:B------:R-:W-:Y:S01]  /*19b10*/  IMAD.MOV.U32 R10, RZ, RZ, -0x1 ;  /* 0xffffffffff0a7424 */ /* 0x000fe200078e00ff */
[----:B--2---:R-:W-:-:S04]  /*19b20*/  ISETP.GE.U32.AND P0, PT, R5, UR4, PT ;  /* 0x0000000405007c0c */ /* 0x004fc8000bf06070 */
[----:B---3--:R-:W-:-:S13]  /*19b30*/  ISETP.GE.U32.AND.EX P0, PT, R4, UR5, PT, P0 ;  /* 0x0000000504007c0c */ /* 0x008fda000bf06100 */
        /* <DEDUP_REMOVED lines=21> */
.L_x_548:
[----:B------:R-:W-:Y:S01]  /*19c90*/  USHF.R.U64 UR4, UR14, UR19, UR15 ;  /* 0x000000130e047299 */ /* 0x000fe2000800120f */
[----:B------:R-:W-:Y:S01]  /*19ca0*/  R2UR UR7, R4 ;  /* 0x00000000040772ca */ /* 0x000fe200000e0000 */
[----:B------:R-:W-:Y:S02]  /*19cb0*/  USHF.R.U32.HI UR5, URZ, UR19, UR15 ;  /* 0x000000133f057299 */ /* 0x000fe4000801160f */
[----:B------:R-:W-:Y:S01]  /*19cc0*/  UIADD3 UR13, UP0, URZ, -UR4, URZ ;  /* 0x800000043f0d7290 */ /* 0x000fe2000ff1e03f */
[----:B------:R-:W-:Y:S01]  /*19cd0*/  ULDC.64 UR14, c[0x0][0x620] ;  /* 0x00018800000e7ab9 */ /* 0x000fe20000000a00 */
[----:B------:R-:W-:Y:S02]  /*19ce0*/  UMOV UR6, UR20 ;  /* 0x0000001400067c82 */ /* 0x000fe40008000000 */
[----:B------:R-:W-:Y:S02]  /*19cf0*/  UIADD3.X UR5, URZ, ~UR5, URZ, UP0, !UPT ;  /* 0x800000053f057290 */ /* 0x000fe400087fe43f */
[----:B------:R-:W-:-:S02]  /*19d00*/  UISETP.NE.AND UP1, UPT, UR45, URZ, UPT ;  /* 0x0000003f2d00728c */ /* 0x000fc4000bf25270 */
[----:B------:R-:W-:Y:S02]  /*19d10*/  UIMAD UR5, UR5, UR14, URZ ;  /* 0x0000000e050572a4 */ /* 0x000fe4000f8e023f */
[----:B------:R-:W-:Y:S02]  /*19d20*/  UIMAD.WIDE.U32 UR6, UR13, UR14, UR6 ;  /* 0x0000000e0d0672a5 */ /* 0x000fe4000f8e0006 */
[----:B------:R-:W-:Y:S01]  /*19d30*/  UIMAD UR5, UR13, UR15, UR5 ;  /* 0x0000000f0d0572a4 */ /* 0x000fe2000f8e0205 */
[----:B------:R-:W-:Y:S02]  /*19d40*/  ULDC UR14, c[0x0][0x608] ;  /* 0x00018200000e7ab9 */ /* 0x000fe40000000800 */
[----:B------:R-:W-:Y:S01]  /*19d50*/  ULDC UR13, c[0x0][0x618] ;  /* 0x00018600000d7ab9 */ /* 0x000fe20000000800 */
[----:B------:R-:W-:Y:S01]  /*19d60*/  UIADD3 UR5, UR7, UR5, URZ ;  /* 0x0000000507057290 */ /* 0x000fe2000fffe03f */
[----:B------:R-:W-:Y:S01]  /*19d70*/  ULDC UR22, c[0x0][0x658] ;  /* 0x0001960000167ab9 */ /* 0x000fe20000000800 */
[----:B------:R-:W-:-:S02]  /*19d80*/  @UP1 UIMAD UR8, UR11, UR12, UR10 ;  /* 0x0000000c0b0812a4 */ /* 0x000fc4000f8e020a */
[----:B------:R-:W-:Y:S02]  /*19d90*/  USHF.R.U64 UR17, UR6, UR13, UR5 ;  /* 0x0000000d06117299 */ /* 0x000fe40008001205 */
[----:B------:R-:W-:Y:S01]  /*19da0*/  USHF.R.U32.HI UR5, URZ, UR13, UR5 ;  /* 0x0000000d3f057299 */ /* 0x000fe20008011605 */
[----:B------:R-:W-:Y:S01]  /*19db0*/  ULDC.64 UR6, c[0x0][0x640] ;  /* 0x0001900000067ab9 */ /* 0x000fe20000000a00 */
[----:B------:R-:W-:Y:S01]  /*19dc0*/  UMOV UR10, 0xffffffff ;  /* 0xffffffff000a7882 */ /* 0x000fe20000000000 */
[----:B------:R-:W-:Y:S01]  /*19dd0*/  ISETP.NE.U32.AND P0, PT, RZ, UR6, PT ;  /* 0x00000006ff007c0c */ /* 0x000fe2000bf05070 */
[----:B------:R-:W-:Y:S02]  /*19de0*/  USHF.R.U64 UR18, UR17, UR14, UR5 ;  /* 0x0000000e11127299 */ /* 0x000fe40008001205 */
[----:B------:R-:W-:Y:S01]  /*19df0*/  USHF.R.U32.HI UR5, URZ, UR14, UR5 ;  /* 0x0000000e3f057299 */ /* 0x000fe20008011605 */
[----:B------:R-:W-:Y:S01]  /*19e00*/  ISETP.NE.AND.EX P0, PT, RZ, UR7, PT, P0 ;  /* 0x00000007ff007c0c */ /* 0x000fe2000bf05300 */
[----:B------:R-:W-:-:S02]  /*19e10*/  USHF.L.U32 UR11, UR10, UR22, URZ ;  /* 0x000000160a0b7299 */ /* 0x000fc4000800063f */
[----:B------:R-:W-:Y:S01]  /*19e20*/  USHF.R.U64 UR19, UR18, UR22, UR5 ;  /* 0x0000001612137299 */ /* 0x000fe20008001205 */
[----:B------:R-:W-:Y:S01]  /*19e30*/  ULDC UR20, c[0x0][0x600] ;  /* 0x0001800000147ab9 */ /* 0x000fe20000000800 */
[----:B------:R-:W-:Y:S02]  /*19e40*/  USHF.R.U32.HI UR10, URZ, UR22, UR5 ;  /* 0x000000163f0a7299 */ /* 0x000fe40008011605 */
[----:B------:R-:W-:Y:S02]  /*19e50*/  UIADD3 UR21, UR20, -0x1, URZ ;  /* 0xffffffff14157890 */ /* 0x000fe4000fffe03f */
[----:B------:R-:W-:Y:S01]  /*19e60*/  ULOP3.LUT UR26, URZ, UR11, URZ, 0x33, !UPT ;  /* 0x0000000b3f1a7292 */ /* 0x000fe2000f8e333f */
        /* <DEDUP_REMOVED lines=17> */
.L_x_549:
[----:B------:R-:W-:Y:S01]  /*19f80*/  USHF.R.U64 UR6, UR5, UR23, UR10 ;  /* 0x0000001705067299 */ /* 0x000fe2000800120a */
[----:B------:R-:W-:Y:S01]  /*19f90*/  IMAD.MOV.U32 R0, RZ, RZ, 0x1 ;  /* 0x00000001ff007424 */ /* 0x000fe200078e00ff */
[----:B------:R-:W-:Y:S01]  /*19fa0*/  USHF.L.U32 UR25, UR25, UR22, URZ ;  /* 0x0000001619197299 */ /* 0x000fe2000800063f */
[----:B------:R-:W-:Y:S01]  /*19fb0*/  IMAD.U32 R10, RZ, RZ, UR4 ;  /* 0x00000004ff0a7e24 */ /* 0x000fe2000f8e00ff */
[----:B------:R-:W-:Y:S02]  /*19fc0*/  ULOP3.LUT UR5, UR18, UR26, URZ, 0xc0, !UPT ;  /* 0x0000001a12057292 */ /* 0x000fe4000f8ec03f */
[----:B------:R-:W-:Y:S02]  /*19fd0*/  UIADD3 UR7, -UR6, URZ, URZ ;  /* 0x0000003f06077290 */ /* 0x000fe4000fffe13f */
[----:B------:R-:W-:Y:S02]  /*19fe0*/  UIMAD UR6, UR25, UR6, UR5 ;  /* 0x00000006190672a4 */ /* 0x000fe4000f8e0205 */
[----:B------:R-:W-:-:S02]  /*19ff0*/  ULOP3.LUT UR17, UR17, UR21, URZ, 0xc0, !UPT ;  /* 0x0000001511117292 */ /* 0x000fc4000f8ec03f */
[----:B------:R-:W-:Y:S02]  /*1a000*/  UIMAD UR5, UR7, UR24, UR19 ;  /* 0x00000018070572a4 */ /* 0x000fe4000f8e0213 */
[----:B------:R-:W-:Y:S01]  /*1a010*/  UISETP.NE.AND UP0, UPT, UR45, URZ, UPT ;  /* 0x0000003f2d00728c */ /* 0x000fe2000bf05270 */
[----:B------:R-:W-:Y:S01]  /*1a020*/  ULDC UR7, c[0x0][0x610] ;  /* 0x0001840000077ab9 */ /* 0x000fe20000000800 */
[----:B------:R-:W-:Y:S02]  /*1a030*/  UIMAD UR5, UR5, UR20, UR17 ;  /* 0x00000014050572a4 */ /* 0x000fe4000f8e0211 */
[----:B------:R-:W-:-:S04]  /*1a040*/  UIMAD UR8, UR6, UR7, UR8 ;  /* 0x00000007060872a4 */ /* 0x000fc8000f8e0208 */
[----:B------:R-:W-:Y:S02]  /*1a050*/  USEL UR6, UR5, UR8, !UP0 ;  /* 0x0000000805067287 */ /* 0x000fe4000c000000 */
[----:B------:R-:W-:-:S04]  /*1a060*/  USEL UR8, UR8, UR5, !UP0 ;  /* 0x0000000508087287 */ /* 0x000fc8000c000000 */
[----:B------:R-:W-:Y:S02]  /*1a070*/  IMAD.U32 R2, RZ, RZ, UR6 ;  /* 0x00000006ff027e24 */ /* 0x000fe4000f8e00ff */
[----:B------:R-:W-:-:S07]  /*1a080*/  IMAD.U32 R3, RZ, RZ, UR8 ;  /* 0x00000008ff037e24 */ /* 0x000fce000f8e00ff */
.L_x_547:
[----:B------:R-:W-:-:S08]  /*1a090*/  NOP ;  /* 0x0000000000007918 */ /* 0x000fd00000000000 */
[----:B0-----:R-:W0:-:S00]  /*1a0a0*/  USETMAXREG.DEALLOC.CTAPOOL 0x18 ;  /* 0x00000018000079c8 */ /* 0x001e0000080e0500 */
[----:B------:R-:W-:-:S13]  /*1a0b0*/  ISETP.NE.AND P0, PT, RZ, UR9, PT ;  /* 0x00000009ff007c0c */ /* 0x000fda000bf05270 */
[----:B------:R-:W-:Y:S05]  /*1a0c0*/  @P0 EXIT ;  /* 0x000000000000094d */ /* 0x000fea0003800000 */
[----:B0-----:R-:W-:Y:S01]  /*1a0d0*/  LOP3.LUT P0, RZ, R0, 0xff, RZ, 0xc0, !PT ;  /* 0x000000ff00ff7812 */ /* 0x001fe2000780c0ff */
[----:B------:R-:W-:Y:S02]  /*1a0e0*/  IMAD.MOV.U32 R7, RZ, RZ, 0x1 ;  /* 0x00000001ff077424 */ /* 0x000fe400078e00ff */
[----:B------:R-:W-:-:S10]  /*1a0f0*/  IMAD.MOV.U32 R6, RZ, RZ, RZ ;  /* 0x000000ffff067224 */ /* 0x000fd400078e00ff */
[----:B------:R-:W-:Y:S05]  /*1a100*/  @!P0 BRA `(.L_x_550) ;  /* 0x0000000c00748947 */ /* 0x000fea0003800000 */
[----:B------:R-:W0:Y:S01]  /*1a110*/  S2UR UR14, SR_CgaCtaId ;  /* 0x00000000000e79c3 */ /* 0x000e220000008800 */
[----:B------:R-:W-:Y:S01]  /*1a120*/  ULDC UR4, c[0x0][0x28c] ;  /* 0x0000a30000047ab9 */ /* 0x000fe20000000800 */
[----:B------:R-:W-:Y:S01]  /*1a130*/  ULDC UR8, c[0x0][0x658] ;  /* 0x0001960000087ab9 */ /* 0x000fe20000000800 */
[----:B------:R-:W-:Y:S01]  /*1a140*/  UIADD3 UR9, UR4, 0x1f, URZ ;  /* 0x0000001f04097890 */ /* 0x000fe2000fffe03f */
[----:B------:R-:W-:Y:S01]  /*1a150*/  BSSY B0, `(.L_x_550) ;  /* 0x00000d8000007945 */ /* 0x000fe20003800000 */
[----:B------:R-:W-:Y:S01]  /*1a160*/  UMOV UR7, 0xffffffff ;  /* 0xffffffff00077882 */ /* 0x000fe20000000000 */
[----:B------:R-:W-:Y:S01]  /*1a170*/  ULDC UR6, c[0x0][0xc] ;  /* 0x0000030000067ab9 */ /* 0x000fe20000000800 */
[----:B------:R-:W-:Y:S01]  /*1a180*/  USHF.L.U32 UR11, UR7, UR8, URZ ;  /* 0x00000008070b7299 */ /* 0x000fe2000800063f */
[----:B------:R-:W-:Y:S01]  /*1a190*/  IMAD.MOV.U32 R9, RZ, RZ, 0x1 ;  /* 0x00000001ff097424 */ /* 0x000fe200078e00ff */
[----:B------:R-:W-:Y:S01]  /*1a1a0*/  USHF.R.S32.HI UR10, URZ, 0x1f, UR9 ;  /* 0x0000001f3f0a7899 */ /* 0x000fe20008011409 */
[----:B------:R-:W-:Y:S01]  /*1a1b0*/  IMAD.MOV.U32 R7, RZ, RZ, 0x1 ;  /* 0x00000001ff077424 */ /* 0x000fe200078e00ff */
[----:B------:R-:W-:Y:S01]  /*1a1c0*/  ULDC UR5, c[0x0][0x600] ;  /* 0x0001800000057ab9 */ /* 0x000fe20000000800 */
[----:B------:R-:W-:Y:S01]  /*1a1d0*/  ULDC UR7, c[0x0][0x10] ;  /* 0x0000040000077ab9 */ /* 0x000fe20000000800 */
[----:B------:R-:W-:Y:S01]  /*1a1e0*/  UMOV UR12, 0x1 ;  /* 0x00000001000c7882 */ /* 0x000fe20000000000 */
[----:B------:R-:W-:Y:S01]  /*1a1f0*/  UIADD3 UR4, UR5, -0x1, URZ ;  /* 0xffffffff05047890 */ /* 0x000fe2000fffe03f */
[----:B------:R-:W-:Y:S01]  /*1a200*/  IMAD.MOV.U32 R6, RZ, RZ, RZ ;  /* 0x000000ffff067224 */ /* 0x000fe200078e00ff */
[----:B------:R-:W-:-:S02]  /*1a210*/  UIMAD.WIDE.U32 UR6, UR6, UR7, URZ ;  /* 0x00000007060672a5 */ /* 0x000fc4000f8e003f */
[----:B------:R-:W-:Y:S02]  /*1a220*/  USHF.L.U32 UR5, UR12, UR8, URZ ;  /* 0x000000080c057299 */ /* 0x000fe4000800063f */
[----:B------:R-:W-:Y:S01]  /*1a230*/  ULEA.HI UR10, UR10, UR9, URZ, 0x5 ;  /* 0x000000090a0a7291 */ /* 0x000fe2000f8f283f */
[----:B------:R-:W-:Y:S01]  /*1a240*/  ULDC UR8, c[0x0][0x14] ;  /* 0x0000050000087ab9 */ /* 0x000fe20000000800 */
[----:B------:R-:W-:Y:S01]  /*1a250*/  ULOP3.LUT UR26, UR40, 0x2, URZ, 0xfc, !UPT ;  /* 0x00000002281a7892 */ /* 0x000fe2000f8efc3f */
[----:B0-----:R-:W-:Y:S01]  /*1a260*/  IMAD.U32 R0, RZ, RZ, UR14 ;  /* 0x0000000eff007e24 */ /* 0x001fe2000f8e00ff */
[----:B------:R-:W-:Y:S02]  /*1a270*/  UIMAD UR13, UR7, UR8, URZ ;  /* 0x00000008070d72a4 */ /* 0x000fe4000f8e023f */
[----:B------:R-:W-:Y:S02]  /*1a280*/  UIMAD.WIDE.U32 UR22, UR6, UR8, URZ ;  /* 0x00000008061672a5 */ /* 0x000fe4000f8e003f */
[----:B------:R-:W-:-:S02]  /*1a290*/  USHF.R.S32.HI UR7, URZ, 0x5, UR10 ;  /* 0x000000053f077899 */ /* 0x000fc4000801140a */
[----:B------:R-:W-:Y:S02]  /*1a2a0*/  ULOP3.LUT UR6, URZ, UR11, URZ, 0x33, !UPT ;  /* 0x0000000b3f067292 */ /* 0x000fe4000f8e333f */
[----:B------:R-:W-:Y:S02]  /*1a2b0*/  UIADD3 UR13, UR23, UR13, URZ ;  /* 0x0000000d170d7290 */ /* 0x000fe4000fffe03f */
[----:B------:R-:W-:Y:S01]  /*1a2c0*/  UIADD3 UR27, UR7, 0x1, URZ ;  /* 0x00000001071b7890 */ /* 0x000fe2000fffe03f */
[----:B------:R-:W-:-:S11]  /*1a2d0*/  ULDC.64 UR24, c[0x0][0x198] ;  /* 0x0000660000187ab9 */ /* 0x000fd60000000a00 */
.L_x_561:
[----:B------:R-:W-:-:S03]  /*1a2e0*/  UMOV UR8, 0xffffffff ;  /* 0xffffffff00087882 */ /* 0x000fc60000000000 */
[----:B------:R-:W-:Y:S05]  /*1a2f0*/  BRA.DIV UR8, `(.L_x_551) ;  /* 0x0000000e08c07947 */ /* 0x000fea000b800000 */
[----:B------:R-:W-:-:S13]  /*1a300*/  ELECT P6, URZ, PT ;  /* 0x00000000003f782f */ /* 0x000fda00038c0000 */
.L_x_571:
[----:B------:R-:W0:Y:S01]  /*1a310*/  LDC R4, c[0x0][0x28c] ;  /* 0x0000a300ff047b82 */ /* 0x000e220000000800 */
[----:B------:R-:W-:Y:S01]  /*1a320*/  BSSY B1, `(.L_x_552) ;  /* 0x000003d000017945 */ /* 0x000fe20003800000 */
[----:B0-----:R-:W-:-:S13]  /*1a330*/  ISETP.LT.OR P6, PT, R4, 0x1, !P6 ;  /* 0x000000010400780c */ /* 0x001fda00077c1670 */
[----:B------:R-:W-:Y:S05]  /*1a340*/  @P6 BRA `(.L_x_553) ;  /* 0x0000000000e86947 */ /* 0x000fea0003800000 */
[----:B------:R-:W-:Y:S01]  /*1a350*/  LEA R3, R3, R0, 0x1 ;  /* 0x0000000003037211 */ /* 0x000fe200078e08ff */
[----:B------:R-:W-:Y:S02]  /*1a360*/  IMAD.SHL.U32 R2, R2, 0x100, RZ ;  /* 0x0000010002027824 */ /* 0x000fe400078e00ff */
[----:B------:R-:W-:Y:S02]  /*1a370*/  IMAD.MOV.U32 R12, RZ, RZ, RZ ;  /* 0x000000ffff0c7224 */ /* 0x000fe400078e00ff */
[----:B------:R-:W-:Y:S02]  /*1a380*/  IMAD.SHL.U32 R3, R3, 0x80, RZ ;  /* 0x0000008003037824 */ /* 0x000fe400078e00ff */
[----:B------:R-:W-:Y:S02]  /*1a390*/  IMAD.U32 R14, RZ, RZ, UR27 ;  /* 0x0000001bff0e7e24 */ /* 0x000fe4000f8e00ff */
[----:B------:R-:W-:Y:S02]  /*1a3a0*/  IMAD.MOV.U32 R4, RZ, RZ, R7 ;  /* 0x000000ffff047224 */ /* 0x000fe400078e0007 */
[----:B------:R-:W-:-:S07]  /*1a3b0*/  IMAD.MOV.U32 R5, RZ, RZ, R6 ;  /* 0x000000ffff057224 */ /* 0x000fce00078e0006 */
.L_x_556:
[----:B------:R-:W0:Y:S01]  /*1a3c0*/  S2UR UR8, SR_CgaCtaId ;  /* 0x00000000000879c3 */ /* 0x000e220000008800 */
[----:B------:R-:W1:Y:S01]  /*1a3d0*/  S2R R13, SR_TID.X ;  /* 0x00000000000d7919 */ /* 0x000e620000002100 */
[----:B------:R-:W-:Y:S01]  /*1a3e0*/  MOV R11, 0x400 ;  /* 0x00000400000b7802 */ /* 0x000fe20000000f00 */
[----:B0-----:R-:W-:-:S05]  /*1a3f0*/  IMAD.U32 R0, RZ, RZ, UR8 ;  /* 0x00000008ff007e24 */ /* 0x001fca000f8e00ff */
[----:B------:R-:W-:Y:S02]  /*1a400*/  LEA R16, R0, R11, 0x18 ;  /* 0x0000000b00107211 */ /* 0x000fe400078ec0ff */
[----:B------:R-:W-:Y:S02]  /*1a410*/  SHF.L.U32 R11, R4, 0x1f, RZ ;  /* 0x0000001f040b7819 */ /* 0x000fe400000006ff */
[----:B-1----:R-:W-:Y:S01]  /*1a420*/  LOP3.LUT P1, RZ, R13, 0x7f, RZ, 0xc0, !PT ;  /* 0x0000007f0dff7812 */ /* 0x002fe2000782c0ff */
[----:B------:R-:W-:-:S04]  /*1a430*/  IMAD R8, R5, 0x8, R16 ;  /* 0x0000000805087824 */ /* 0x000fc800078e0210 */
[----:B------:R-:W0:Y:S08]  /*1a440*/  SYNCS.PHASECHK.TRANS64.TRYWAIT P0, [R8+URZ+0x18], R11 ;  /* 0x0000180b080075a7 */ /* 0x000e30000800017f */
[----:B------:R-:W1:Y:S01]  /*1a450*/  @!P1 LDC R13, c[0x0][0x500] ;  /* 0x00014000ff0d9b82 */ /* 0x000e620000000800 */
[----:B0-----:R-:W-:Y:S05]  /*1a460*/  @!P0 BRA `(.L_x_554) ;  /* 0x0000000c00848947 */ /* 0x001fea0003800000 */
.L_x_572:
[----:B------:R-:W-:Y:S01]  /*1a470*/  UPRMT UR8, UR26, 0x9910, URZ ;  /* 0x000099101a087896 */ /* 0x000fe2000800003f */
[----:B-1----:R1:W-:Y:S03]  /*1a480*/  @!P1 SYNCS.ARRIVE.TRANS64 RZ, [R8+URZ], R13 ;  /* 0x0000000d08ff99a7 */ /* 0x0023e6000800003f */
[----:B------:R-:W-:-:S06]  /*1a490*/  UISETP.NE.AND UP0, UPT, UR8, 0x2, UPT ;  /* 0x000000020800788c */ /* 0x000fcc000bf05270 */
[----:B------:R-:W-:-:S13]  /*1a4a0*/  PLOP3.LUT P0, PT, PT, PT, UP0, 0x80, 0x0 ;  /* 0x000000000000781c */ /* 0x000fda0003f0f008 */
[----:B-1----:R-:W-:Y:S05]  /*1a4b0*/  @P0 BRA `(.L_x_555) ;  /* 0x0000000000040947 */ /* 0x002fea0003800000 */
[----:B------:R-:W-:Y:S01]  /*1a4c0*/  BPT.TRAP 0x1 ;  /* 0x000000040000795c */ /* 0x000fe20000300000 */
.L_x_555:
[----:B0-----:R-:W-:Y:S01]  /*1a4d0*/  IMAD R11, R5, 0x2, R0 ;  /* 0x00000002050b7824 */ /* 0x001fe200078e0200 */
[----:B------:R-:W-:Y:S01]  /*1a4e0*/  R2UR UR19, R3 ;  /* 0x00000000031372ca */ /* 0x000fe200000e0000 */
[----:B------:R-:W-:Y:S01]  /*1a4f0*/  VIADD R14, R14, 0xffffffff ;  /* 0xffffffff0e0e7836 */ /* 0x000fe20000000000 */
[----:B------:R-:W-:Y:S01]  /*1a500*/  R2UR UR9, R8 ;  /* 0x00000000080972ca */ /* 0x000fe200000e0000 */
[----:B------:R-:W-:Y:S01]  /*1a510*/  IMAD.SHL.U32 R11, R11, 0x1000, RZ ;  /* 0x000010000b0b7824 */ /* 0x000fe200078e00ff */
[----:B------:R-:W-:Y:S01]  /*1a520*/  UIADD3 UR14, UP0, UR24, 0xf0, URZ ;  /* 0x000000f0180e7890 */ /* 0x000fe2000ff1e03f */
[----:B------:R-:W-:Y:S01]  /*1a530*/  R2UR UR10, R12 ;  /* 0x000000000c0a72ca */ /* 0x000fe200000e0000 */
[----:B------:R-:W-:Y:S01]  /*1a540*/  UIADD3 UR28, UP1, UR24, 0x1f0, URZ ;  /* 0x000001f0181c7890 */ /* 0x000fe2000ff3e03f */
[----:B------:R-:W-:Y:S01]  /*1a550*/  IMAD R11, R11, 0x4, R16 ;  /* 0x000000040b0b7824 */ /* 0x000fe200078e0210 */
[C---:B------:R-:W-:Y:S01]  /*1a560*/  LEA R16, R5.reuse, R16, 0xf ;  /* 0x0000001005107211 */ /* 0x040fe200078e78ff */
[----:B------:R-:W-:Y:S01]  /*1a570*/  UIADD3.X UR15, URZ, UR25, URZ, UP0, !UPT ;  /* 0x000000193f0f7290 */ /* 0x000fe200087fe43f */
[----:B------:R-:W-:Y:S01]  /*1a580*/  R2UR UR12, R10 ;  /* 0x000000000a0c72ca */ /* 0x000fe200000e0000 */
[----:B------:R-:W-:Y:S01]  /*1a590*/  VIADD R5, R5, 0x1 ;  /* 0x0000000105057836 */ /* 0x000fe20000000000 */
[----:B------:R-:W-:Y:S01]  /*1a5a0*/  R2UR UR8, R11 ;  /* 0x000000000b0872ca */ /* 0x000fe200000e0000 */
[----:B------:R-:W-:Y:S01]  /*1a5b0*/  UIADD3.X UR29, URZ, UR25, URZ, UP1, !UPT ;  /* 0x000000193f1d7290 */ /* 0x000fe20008ffe43f */
[----:B------:R-:W-:Y:S01]  /*1a5c0*/  R2UR UR11, R16 ;  /* 0x00000000100b72ca */ /* 0x000fe200000e0000 */
[----:B------:R-:W-:Y:S01]  /*1a5d0*/  UMOV UR21, 0x30000 ;  /* 0x0003000000157882 */ /* 0x000fe20000000000 */
[----:B------:R-:W-:Y:S01]  /*1a5e0*/  R2UR UR20, R2 ;  /* 0x00000000021472ca */ /* 0x000fe200000e0000 */
[----:B------:R-:W-:Y:S01]  /*1a5f0*/  UMOV UR16, 0x0 ;  /* 0x0000000000107882 */ /* 0x000fe20000000000 */
[----:B------:R-:W-:Y:S01]  /*1a600*/  ISETP.GT.AND P1, PT, R14, 0x1, PT ;  /* 0x000000010e00780c */ /* 0x000fe20003f24270 */
[----:B------:R-:W-:Y:S01]  /*1a610*/  UMOV UR17, 0x10000000 ;  /* 0x1000000000117882 */ /* 0x000fe20000000000 */
[----:B------:R-:W-:Y:S01]  /*1a620*/  ISETP.NE.AND P0, PT, R5, 0x3, PT ;  /* 0x000000030500780c */ /* 0x000fe20003f05270 */
[----:B------:R-:W-:-:S03]  /*1a630*/  VIADD R12, R12, 0x20 ;  /* 0x000000200c0c7836 */ /* 0x000fc60000000000 */
[----:B------:R-:W-:Y:S01]  /*1a640*/  SEL R11, RZ, 0x1, P0 ;  /* 0x00000001ff0b7807 */ /* 0x000fe20000000000 */
[----:B------:R-:W-:Y:S01]  /*1a650*/  UIADD3 UR8, UR8, 0x100, URZ ;  /* 0x0000010008087890 */ /* 0x000fe2000fffe03f */
[----:B------:R-:W-:Y:S01]  /*1a660*/  SEL R5, R5, RZ, P0 ;  /* 0x000000ff05057207 */ /* 0x000fe20000000000 */
[----:B------:R-:W-:Y:S01]  /*1a670*/  UIADD3 UR18, UR11, 0x18100, URZ ;  /* 0x000181000b127890 */ /* 0x000fe2000fffe03f */
[----:B------:R-:W-:Y:S02]  /*1a680*/  LOP3.LUT R4, R4, R11, RZ, 0x3c, !PT ;  /* 0x0000000b04047212 */ /* 0x000fe400078e3cff */
[----:B------:R-:W-:-:S04]  /*1a690*/  UMOV UR11, UR19 ;  /* 0x00000013000b7c82 */ /* 0x000fc80008000000 */
[----:B------:R0:W-:Y:S02]  /*1a6a0*/  UTMALDG.3D.MULTICAST [UR8], [UR14], UR21, desc[UR16] ;  /* 0x000010080e0073b4 */ /* 0x0001e40008011815 */
[----:B0-----:R-:W-:Y:S01]  /*1a6b0*/  UMOV UR8, UR18 ;  /* 0x0000001200087c82 */ /* 0x001fe20008000000 */
[----:B------:R-:W-:Y:S02]  /*1a6c0*/  UMOV UR11, UR20 ;  /* 0x00000014000b7c82 */ /* 0x000fe40008000000 */
[----:B------:R0:W-:Y:S02]  /*1a6d0*/  UTMALDG.3D [UR8], [UR28], desc[UR16] ;  /* 0x000010081c0075b4 */ /* 0x0001e40008011000 */
[----:B0-----:R-:W-:Y:S05]  /*1a6e0*/  @P1 BRA `(.L_x_556) ;  /* 0xfffffffc00341947 */ /* 0x001fea000383ffff */
.L_x_553:
[----:B------:R-:W-:Y:S05]  /*1a6f0*/  BSYNC B1 ;  /* 0x0000000000017941 */ /* 0x000fea0003800000 */
.L_x_552:
[----:B------:R-:W2:Y:S01]  /*1a700*/  LDL.LU R15, [R1+0x204] ;  /* 0x00020400010f7983 */ /* 0x000ea20000300800 */
[----:B------:R-:W-:Y:S01]  /*1a710*/  LOP3.LUT P0, RZ, R9, 0xff, RZ, 0xc0, !PT ;  /* 0x000000ff09ff7812 */ /* 0x000fe2000780c0ff */
[----:B------:R-:W-:Y:S01]  /*1a720*/  VIADD R5, R6, UR7 ;  /* 0x0000000706057c36 */ /* 0x000fe20008000000 */
[----:B------:R-:W-:Y:S01]  /*1a730*/  ULDC.64 UR8, c[0x0][0x650] ;  /* 0x0001940000087ab9 */ /* 0x000fe20000000a00 */
[----:B------:R-:W3:Y:S01]  /*1a740*/  LDL.LU R13, [R1+0x208] ;  /* 0x00020800010d7983 */ /* 0x000ee20000300800 */
[----:B------:R-:W-:Y:S01]  /*1a750*/  IMAD.U32 R2, RZ, RZ, UR7 ;  /* 0x00000007ff027e24 */ /* 0x000fe2000f8e00ff */
[----:B------:R-:W-:Y:S01]  /*1a760*/  UISETP.GE.U32.AND UP0, UPT, UR7, 0x3, UPT ;  /* 0x000000030700788c */ /* 0x000fe2000bf06070 */
[----:B------:R-:W-:Y:S01]  /*1a770*/  BSSY B1, `(.L_x_557) ;  /* 0x0000073000017945 */ /* 0x000fe20003800000 */
[----:B------:R-:W-:Y:S01]  /*1a780*/  IMAD.MOV.U32 R10, RZ, RZ, -0x1 ;  /* 0xffffffffff0a7424 */ /* 0x000fe200078e00ff */
[----:B------:R-:W-:-:S03]  /*1a790*/  PRMT R9, RZ, 0x7610, R9 ;  /* 0x00007610ff097816 */ /* 0x000fc60000000009 */
[----:B------:R-:W-:Y:S02]  /*1a7a0*/  PLOP3.LUT P1, PT, PT, PT, UP0, 0x80, 0x0 ;  /* 0x000000000000781c */ /* 0x000fe40003f2f008 */
[----:B------:R-:W0:Y:S01]  /*1a7b0*/  @P0 S2R R0, SR_CgaCtaId ;  /* 0x0000000000000919 */ /* 0x000e220000008800 */
[----:B------:R-:W-:-:S04]  /*1a7c0*/  @P0 MOV R3, 0x400 ;  /* 0x0000040000030802 */ /* 0x000fc80000000f00 */
[----:B0-----:R-:W-:-:S04]  /*1a7d0*/  @P0 LEA R3, R0, R3, 0x18 ;  /* 0x0000000300030211 */ /* 0x001fc800078ec0ff */
[----:B------:R0:W-:Y:S01]  /*1a7e0*/  @P0 SYNCS.ARRIVE.TRANS64.A1T0 RZ, [R3+URZ+0x48], RZ ;  /* 0x000048ff03ff09a7 */ /* 0x0001e2000810003f */
[----:B------:R-:W-:-:S04]  /*1a7f0*/  ISETP.GT.U32.AND P0, PT, R5, 0x2, PT ;  /* 0x000000020500780c */ /* 0x000fc80003f04070 */
[----:B------:R-:W-:Y:S01]  /*1a800*/  ISETP.LT.U32.AND P0, PT, R2, 0x3, P0 ;  /* 0x000000030200780c */ /* 0x000fe20000701070 */
[----:B0-----:R-:W-:-:S03]  /*1a810*/  IMAD.WIDE.U32 R2, R5, -0x55555555, RZ ;  /* 0xaaaaaaab05027825 */ /* 0x001fc600078e00ff */
[----:B------:R-:W-:Y:S02]  /*1a820*/  SEL R2, RZ, 0x1, !P0 ;  /* 0x00000001ff027807 */ /* 0x000fe40004000000 */
[----:B------:R-:W-:Y:S01]  /*1a830*/  SHF.R.U32.HI R4, RZ, 0x1, R3 ;  /* 0x00000001ff047819 */ /* 0x000fe20000011603 */
[----:B------:R-:W-:Y:S01]  /*1a840*/  IMAD.MOV.U32 R3, RZ, RZ, -0x1 ;  /* 0xffffffffff037424 */ /* 0x000fe200078e00ff */
[----:B------:R-:W-:Y:S01]  /*1a850*/  LOP3.LUT R7, R7, R2, RZ, 0x3c, !PT ;  /* 0x0000000207077212 */ /* 0x000fe200078e3cff */
[----:B------:R-:W-:Y:S02]  /*1a860*/  IMAD.MOV.U32 R2, RZ, RZ, -0x1 ;  /* 0xffffffffff027424 */ /* 0x000fe400078e00ff */
[----:B------:R-:W-:Y:S01]  /*1a870*/  IMAD R6, R4, -0x3, R5 ;  /* 0xfffffffd04067824 */ /* 0x000fe200078e0205 */
[--C-:B------:R-:W-:Y:S02]  /*1a880*/  @P1 LOP3.LUT R7, R7, 0x1, R4.reuse, 0x78, !PT ;  /* 0x0000000107071812 */ /* 0x100fe400078e7804 */
[----:B------:R-:W-:-:S02]  /*1a890*/  PRMT R4, RZ, 0x7610, R4 ;  /* 0x00007610ff047816 */ /* 0x000fc40000000004 */
[----:B---3--:R-:W-:-:S04]  /*1a8a0*/  IADD3 R13, P0, R13, UR22, RZ ;  /* 0x000000160d0d7c10 */ /* 0x008fc8000ff1e0ff */
[----:B--2---:R-:W-:Y:S01]  /*1a8b0*/  IADD3.X R15, R15, UR13, RZ, P0, !PT ;  /* 0x0000000d0f0f7c10 */ /* 0x004fe200087fe4ff */
[----:B------:R0:W-:Y:S01]  /*1a8c0*/  STL [R1+0x208], R13 ;  /* 0x0002080d01007387 */ /* 0x0001e20000100800 */
[----:B------:R-:W-:-:S03]  /*1a8d0*/  ISETP.GE.U32.AND P0, PT, R13, UR8, PT ;  /* 0x000000080d007c0c */ /* 0x000fc6000bf06070 */
[----:B------:R0:W-:Y:S01]  /*1a8e0*/  STL [R1+0x204], R15 ;  /* 0x0002040f01007387 */ /* 0x0001e20000100800 */
[----:B------:R-:W-:-:S13]  /*1a8f0*/  ISETP.GE.U32.AND.EX P0, PT, R15, UR9, PT, P0 ;  /* 0x000000090f007c0c */ /* 0x000fda000bf06100 */
[----:B0-----:R-:W-:Y:S05]  /*1a900*/  @P0 BRA `(.L_x_558) ;  /* 0x0000000400640947 */ /* 0x001fea0003800000 */
[----:B------:R-:W0:Y:S01]  /*1a910*/  S2R R8, SR_CTAID.X ;  /* 0x0000000000087919 */ /* 0x000e220000002500 */
[----:B------:R-:W-:Y:S01]  /*1a920*/  ULDC UR8, c[0x0][0x150] ;  /* 0x0000540000087ab9 */ /* 0x000fe20000000800 */
[----:B------:R-:W1:Y:S01]  /*1a930*/  LDC R3, c[0x0][0x144] ;  /* 0x00005100ff037b82 */ /* 0x000e620000000800 */
[----:B------:R-:W-:Y:S01]  /*1a940*/  UISETP.NE.AND UP0, UPT, UR45, URZ, UPT ;  /* 0x0000003f2d00728c */ /* 0x000fe2000bf05270 */
[----:B------:R-:W2:Y:S01]  /*1a950*/  S2R R5, SR_CTAID.Y ;  /* 0x0000000000057919 */ /* 0x000ea20000002600 */
[----:B------:R-:W-:-:S04]  /*1a960*/  ULDC UR11, c[0x0][0x630] ;  /* 0x00018c00000b7ab9 */ /* 0x000fc80000000800 */
[----:B------:R-:W-:Y:S01]  /*1a970*/  PLOP3.LUT P0, PT, PT, PT, UP0, 0x80, 0x0 ;  /* 0x000000000000781c */ /* 0x000fe20003f0f008 */
[----:B------:R-:W3:Y:S01]  /*1a980*/  LDC R12, c[0x0][0x148] ;  /* 0x00005200ff0c7b82 */ /* 0x000ee20000000800 */
[----:B0-----:R-:W-:Y:S02]  /*1a990*/  I2FP.F32.U32 R2, R8 ;  /* 0x0000000800027245 */ /* 0x001fe40000201000 */
[----:B--2---:R-:W-:-:S03]  /*1a9a0*/  I2FP.F32.U32 R4, R5 ;  /* 0x0000000500047245 */ /* 0x004fc60000201000 */
[----:B------:R-:W-:Y:S01]  /*1a9b0*/  FMUL R2, R2, UR8 ;  /* 0x0000000802027c20 */ /* 0x000fe20008400000 */
[----:B------:R-:W-:Y:S02]  /*1a9c0*/  ULDC UR8, c[0x0][0x154] ;  /* 0x0000550000087ab9 */ /* 0x000fe40000000800 */
[----:B------:R-:W-:Y:S01]  /*1a9d0*/  FMUL R10, R4, UR8 ;  /* 0x00000008040a7c20 */ /* 0x000fe20008400000 */
[----:B------:R-:W-:Y:S02]  /*1a9e0*/  ULDC.64 UR8, c[0x0][0x628] ;  /* 0x00018a0000087ab9 */ /* 0x000fe40000000a00 */
[----:B------:R-:W0:Y:S08]  /*1a9f0*/  F2I.U32.TRUNC.NTZ R2, R2 ;  /* 0x0000000200027305 */ /* 0x000e30000020f000 */
[----:B------:R-:W2:Y:S01]  /*1aa00*/  F2I.U32.TRUNC.NTZ R10, R10 ;  /* 0x0000000a000a7305 */ /* 0x000ea2000020f000 */
[----:B0-----:R-:W-:-:S02]  /*1aa10*/  IMAD.MOV R4, RZ, RZ, -R2 ;  /* 0x000000ffff047224 */ /* 0x001fc400078e0a02 */
[----:B------:R-:W-:Y:S02]  /*1aa20*/  IMAD.MOV.U32 R2, RZ, RZ, R13 ;  /* 0x000000ffff027224 */ /* 0x000fe400078e000d */
[----:B-1----:R-:W-:Y:S02]  /*1aa30*/  IMAD R8, R3, R4, R8 ;  /* 0x0000000403087224 */ /* 0x002fe400078e0208 */
[----:B--2---:R-:W-:-:S04]  /*1aa40*/  IMAD.MOV R3, RZ, RZ, -R10 ;  /* 0x000000ffff037224 */ /* 0x004fc800078e0a0a */
[----:B---3--:R-:W-:Y:S01]  /*1aa50*/  @P0 IMAD R8, R12, R3, R5 ;  /* 0x000000030c080224 */ /* 0x008fe200078e0205 */
[----:B------:R-:W-:Y:S02]  /*1aa60*/  ISETP.NE.U32.AND P0, PT, RZ, UR8, PT ;  /* 0x00000008ff007c0c */ /* 0x000fe4000bf05070 */
[----:B------:R-:W-:Y:S02]  /*1aa70*/  MOV R3, R15 ;  /* 0x0000000f00037202 */ /* 0x000fe40000000f00 */
[----:B------:R-:W-:-:S13]  /*1aa80*/  ISETP.NE.AND.EX P0, PT, RZ, UR9, PT, P0 ;  /* 0x00000009ff007c0c */ /* 0x000fda000bf05300 */
[----:B------:R-:W-:Y:S05]  /*1aa90*/  @!P0 BRA `(.L_x_559) ;  /* 0x0000000000288947 */ /* 0x000fea0003800000 */
[----:B------:R-:W-:Y:S02]  /*1aaa0*/  ULDC UR10, c[0x0][0x634] ;  /* 0x00018d00000a7ab9 */ /* 0x000fe40000000800 */
[----:B------:R-:W-:-:S05]  /*1aab0*/  IADD3 R3, P0, R13, UR10, RZ ;  /* 0x0000000a0d037c10 */ /* 0x000fca000ff1e0ff */
[----:B------:R-:W-:-:S04]  /*1aac0*/  IMAD.X R11, RZ, RZ, R15, P0 ;  /* 0x000000ffff0b7224 */ /* 0x000fc800000e060f */
[----:B------:R-:W-:-:S04]  /*1aad0*/  IMAD.WIDE.U32 R4, R11, UR8, RZ ;  /* 0x000000080b047c25 */ /* 0x000fc8000f8e00ff */
[----:B------:R-:W-:-:S04]  /*1aae0*/  IMAD.WIDE.U32 R4, P0, R3, UR9, R4 ;  /* 0x0000000903047c25 */ /* 0x000fc8000f800004 */
[----:B------:R-:W-:-:S04]  /*1aaf0*/  IMAD.WIDE.U32 R2, R3, UR8, RZ ;  /* 0x0000000803027c25 */ /* 0x000fc8000f8e00ff */
[----:B------:R-:W-:Y:S01]  /*1ab00*/  IMAD.MOV.U32 R2, RZ, RZ, R5 ;  /* 0x000000ffff027224 */ /* 0x000fe200078e0005 */
[----:B------:R-:W-:Y:S01]  /*1ab10*/  IADD3 RZ, P1, R3, R4, RZ ;  /* 0x0000000403ff7210 */ /* 0x000fe20007f3e0ff */
[----:B------:R-:W-:-:S04]  /*1ab20*/  IMAD.X R3, RZ, RZ, RZ, P0 ;  /* 0x000000ffff037224 */ /* 0x000fc800000e06ff */
[----:B------:R-:W-:-:S08]  /*1ab30*/  IMAD.WIDE.U32.X R2, R11, UR9, R2, P1 ;  /* 0x000000090b027c25 */ /* 0x000fd000088e0402 */
.L_x_559:
[--C-:B------:R-:W-:Y:S01]  /*1ab40*/  SHF.R.U64 R10, R2, UR11, R3.reuse ;  /* 0x0000000b020a7c19 */ /* 0x100fe20008001203 */
[----:B------:R-:W-:Y:S01]  /*1ab50*/  ULDC.64 UR8, c[0x0][0x620] ;  /* 0x0001880000087ab9 */ /* 0x000fe20000000a00 */
[----:B------:R-:W-:Y:S01]  /*1ab60*/  SHF.R.U32.HI R2, RZ, UR11, R3 ;  /* 0x0000000bff027c19 */ /* 0x000fe20008011603 */
[----:B------:R-:W-:Y:S01]  /*1ab70*/  IMAD.MOV.U32 R3, RZ, RZ, R15 ;  /* 0x000000ffff037224 */ /* 0x000fe200078e000f */
[----:B------:R-:W-:Y:S01]  /*1ab80*/  IADD3 R11, P0, RZ, -R10, RZ ;  /* 0x8000000aff0b7210 */ /* 0x000fe20007f1e0ff */
[----:B------:R-:W-:-:S04]  /*1ab90*/  ULDC.64 UR10, c[0x0][0x640] ;  /* 0x00019000000a7ab9 */ /* 0x000fc80000000a00 */
[----:B------:R-:W-:Y:S01]  /*1aba0*/  IMAD.X R2, RZ, RZ, ~R2, P0 ;  /* 0x000000ffff027224 */ /* 0x000fe200000e0e02 */
[----:B------:R-:W-:-:S03]  /*1abb0*/  ISETP.NE.U32.AND P0, PT, RZ, UR10, PT ;  /* 0x0000000aff007c0c */ /* 0x000fc6000bf05070 */
[----:B------:R-:W-:Y:S01]  /*1abc0*/  IMAD R2, R2, UR8, RZ ;  /* 0x0000000802027c24 */ /* 0x000fe2000f8e02ff */
[----:B------:R-:W-:-:S03]  /*1abd0*/  ISETP.NE.AND.EX P0, PT, RZ, UR11, PT, P0 ;  /* 0x0000000bff007c0c */ /* 0x000fc6000bf05300 */
[----:B------:R-:W-:Y:S02]  /*1abe0*/  IMAD R5, R11, UR9, R2 ;  /* 0x000000090b057c24 */ /* 0x000fe4000f8e0202 */
[----:B------:R-:W-:-:S04]  /*1abf0*/  IMAD.MOV.U32 R2, RZ, RZ, R13 ;  /* 0x000000ffff027224 */ /* 0x000fc800078e000d */
[----:B------:R-:W-:Y:S01]  /*1ac00*/  IMAD.WIDE.U32 R2, R11, UR8, R2 ;  /* 0x000000080b027c25 */ /* 0x000fe2000f8e0002 */
[----:B------:R-:W-:-:S03]  /*1ac10*/  ULDC UR8, c[0x0][0x618] ;  /* 0x0001860000087ab9 */ /* 0x000fc60000000800 */
[----:B------:R-:W-:-:S05]  /*1ac20*/  IMAD.IADD R3, R3, 0x1, R5 ;  /* 0x0000000103037824 */ /* 0x000fca00078e0205 */
[--C-:B------:R-:W-:Y:S02]  /*1ac30*/  SHF.R.U64 R11, R2, UR8, R3.reuse ;  /* 0x00000008020b7c19 */ /* 0x100fe40008001203 */
[----:B------:R-:W-:Y:S01]  /*1ac40*/  SHF.R.U32.HI R2, RZ, UR8, R3 ;  /* 0x00000008ff027c19 */ /* 0x000fe20008011603 */
[----:B------:R-:W-:-:S03]  /*1ac50*/  ULDC UR8, c[0x0][0x608] ;  /* 0x0001820000087ab9 */ /* 0x000fc60000000800 */
[--C-:B------:R-:W-:Y:S02]  /*1ac60*/  SHF.R.U64 R12, R11, UR8, R2.reuse ;  /* 0x000000080b0c7c19 */ /* 0x100fe40008001202 */
[----:B------:R-:W-:Y:S01]  /*1ac70*/  SHF.R.U32.HI R3, RZ, UR8, R2 ;  /* 0x00000008ff037c19 */ /* 0x000fe20008011602 */
[----:B------:R-:W-:-:S03]  /*1ac80*/  ULDC UR8, c[0x0][0x658] ;  /* 0x0001960000087ab9 */ /* 0x000fc60000000800 */
[--C-:B------:R-:W-:Y:S02]  /*1ac90*/  SHF.R.U64 R13, R12, UR8, R3.reuse ;  /* 0x000000080c0d7c19 */ /* 0x100fe40008001203 */
[----:B------:R-:W-:-:S03]  /*1aca0*/  SHF.R.U32.HI R15, RZ, UR8, R3 ;  /* 0x00000008ff0f7c19 */ /* 0x000fc60008011603 */
[----:B------:R-:W-:Y:S02]  /*1acb0*/  IMAD.MOV.U32 R2, RZ, RZ, R13 ;  /* 0x000000ffff027224 */ /* 0x000fe400078e000d */
[----:B------:R-:W-:Y:S01]  /*1acc0*/  IMAD.MOV.U32 R3, RZ, RZ, R15 ;  /* 0x000000ffff037224 */ /* 0x000fe200078e000f */
[----:B------:R-:W-:Y:S06]  /*1acd0*/  @!P0 BRA `(.L_x_560) ;  /* 0x0000000000288947 */ /* 0x000fec0003800000 */
[----:B------:R-:W-:Y:S02]  /*1ace0*/  ULDC UR8, c[0x0][0x64c] ;  /* 0x0001930000087ab9 */ /* 0x000fe40000000800 */
[----:B------:R-:W-:-:S05]  /*1acf0*/  IADD3 R3, P0, R13, UR8, RZ ;  /* 0x000000080d037c10 */ /* 0x000fca000ff1e0ff */
[----:B------:R-:W-:-:S04]  /*1ad00*/  IMAD.X R15, RZ, RZ, R15, P0 ;  /* 0x000000ffff0f7224 */ /* 0x000fc800000e060f */
[----:B------:R-:W-:-:S04]  /*1ad10*/  IMAD.WIDE.U32 R4, R15, UR10, RZ ;  /* 0x0000000a0f047c25 */ /* 0x000fc8000f8e00ff */
[----:B------:R-:W-:-:S04]  /*1ad20*/  IMAD.WIDE.U32 R4, P0, R3, UR11, R4 ;  /* 0x0000000b03047c25 */ /* 0x000fc8000f800004 */
[----:B------:R-:W-:Y:S01]  /*1ad30*/  IMAD.WIDE.U32 R2, R3, UR10, RZ ;  /* 0x0000000a03027c25 */ /* 0x000fe2000f8e00ff */
[----:B------:R-:W-:-:S04]  /*1ad40*/  MOV R2, R5 ;  /* 0x0000000500027202 */ /* 0x000fc80000000f00 */
[----:B------:R-:W-:Y:S01]  /*1ad50*/  IADD3 RZ, P1, R3, R4, RZ ;  /* 0x0000000403ff7210 */ /* 0x000fe20007f3e0ff */
[----:B------:R-:W-:-:S04]  /*1ad60*/  IMAD.X R3, RZ, RZ, RZ, P0 ;  /* 0x000000ffff037224 */ /* 0x000fc800000e06ff */
[----:B------:R-:W-:-:S08]  /*1ad70*/  IMAD.WIDE.U32.X R2, R15, UR11, R2, P1 ;  /* 0x0000000b0f027c25 */ /* 0x000fd000088e0402 */
.L_x_560:
[----:B------:R-:W-:Y:S01]  /*1ad80*/  ULDC UR8, c[0x0][0x648] ;  /* 0x0001920000087ab9 */ /* 0x000fe20000000800 */
[----:B------:R-:W-:Y:S01]  /*1ad90*/  LOP3.LUT R12, R12, UR6, RZ, 0xc0, !PT ;  /* 0x000000060c0c7c12 */ /* 0x000fe2000f8ec0ff */
[----:B------:R-:W-:Y:S01]  /*1ada0*/  UISETP.NE.AND UP0, UPT, UR45, URZ, UPT ;  /* 0x0000003f2d00728c */ /* 0x000fe2000bf05270 */
[----:B------:R-:W-:Y:S01]  /*1adb0*/  SHF.R.U64 R3, R2, UR8, R3 ;  /* 0x0000000802037c19 */ /* 0x000fe20008001203 */
[----:B------:R-:W-:Y:S01]  /*1adc0*/  ULDC UR8, c[0x0][0x638] ;  /* 0x00018e0000087ab9 */ /* 0x000fe20000000800 */
[----:B------:R-:W-:-:S03]  /*1add0*/  IMAD.MOV.U32 R4, RZ, RZ, 0x1 ;  /* 0x00000001ff047424 */ /* 0x000fc600078e00ff */
[----:B------:R-:W-:Y:S01]  /*1ade0*/  IMAD.MOV R2, RZ, RZ, -R3 ;  /* 0x000000ffff027224 */ /* 0x000fe200078e0a03 */
[----:B------:R-:W-:Y:S01]  /*1adf0*/  PLOP3.LUT P0, PT, PT, PT, UP0, 0x40, 0x0 ;  /* 0x000000000000781c */ /* 0x000fe20003f0e808 */
[----:B------:R-:W-:Y:S01]  /*1ae00*/  IMAD R5, R3, UR5, R12 ;  /* 0x0000000503057c24 */ /* 0x000fe2000f8e020c */
[----:B------:R-:W-:Y:S01]  /*1ae10*/  PLOP3.LUT P1, PT, PT, PT, UP0, 0x40, 0x0 ;  /* 0x000000000000781c */ /* 0x000fe20003f2e808 */
[----:B------:R-:W-:Y:S01]  /*1ae20*/  IMAD R13, R2, UR8, R13 ;  /* 0x00000008020d7c24 */ /* 0x000fe2000f8e020d */
[----:B------:R-:W-:Y:S01]  /*1ae30*/  ULDC UR8, c[0x0][0x610] ;  /* 0x0001840000087ab9 */ /* 0x000fe20000000800 */
[----:B------:R-:W-:Y:S01]  /*1ae40*/  LOP3.LUT R2, R11, UR4, RZ, 0xc0, !PT ;  /* 0x000000040b027c12 */ /* 0x000fe2000f8ec0ff */
[----:B------:R-:W-:Y:S01]  /*1ae50*/  IMAD R8, R5, UR8, R8 ;  /* 0x0000000805087c24 */ /* 0x000fe2000f8e0208 */
[----:B------:R-:W-:-:S03]  /*1ae60*/  ULDC UR8, c[0x0][0x600] ;  /* 0x0001800000087ab9 */ /* 0x000fc60000000800 */
[----:B------:R-:W-:-:S05]  /*1ae70*/  IMAD R13, R13, UR8, R2 ;  /* 0x000000080d0d7c24 */ /* 0x000fca000f8e0202 */
[----:B------:R-:W-:Y:S02]  /*1ae80*/  SEL R2, R13, R8, P0 ;  /* 0x000000080d027207 */ /* 0x000fe40000000000 */
[----:B------:R-:W-:-:S07]  /*1ae90*/  SEL R3, R8, R13, P1 ;  /* 0x0000000d08037207 */ /* 0x000fce0000800000 */
.L_x_558:
[----:B------:R-:W-:Y:S05]  /*1aea0*/  BSYNC B1 ;  /* 0x0000000000017941 */ /* 0x000fea0003800000 */
.L_x_557:
[----:B------:R-:W-:-:S13]  /*1aeb0*/  LOP3.LUT P0, RZ, R4, 0xff, RZ, 0xc0, !PT ;  /* 0x000000ff04ff7812 */ /* 0x000fda000780c0ff */
[----:B------:R-:W-:Y:S05]  /*1aec0*/  @P0 BRA `(.L_x_561) ;  /* 0xfffffff400040947 */ /* 0x000fea000383ffff */
[----:B------:R-:W-:Y:S05]  /*1aed0*/  BSYNC B0 ;  /* 0x0000000000007941 */ /* 0x000fea0003800000 */
.L_x_550:
[----:B------:R-:W-:-:S03]  /*1aee0*/  UMOV UR8, 0xffffffff ;  /* 0xffffffff00087882 */ /* 0x000fc60000000000 */
[----:B------:R-:W-:Y:S05]  /*1aef0*/  BRA.DIV UR8, `(.L_x_562) ;  /* 0x0000000208f47947 */ /* 0x000fea000b800000 */
[----:B------:R-:W-:-:S13]  /*1af00*/  ELECT P6, URZ, PT ;  /* 0x00000000003f782f */ /* 0x000fda00038c0000 */
.L_x_575:
[----:B------:R-:W-:Y:S04]  /*1af10*/  BSSY B0, `(.L_x_563) ;  /* 0x0000023000007945 */ /* 0x000fe80003800000 */
[----:B------:R-:W-:Y:S05]  /*1af20*/  @!P6 BRA `(.L_x_564) ;  /* 0x000000000084e947 */ /* 0x000fea0003800000 */
[----:B------:R-:W-:-:S04]  /*1af30*/  ULOP3.LUT UR8, UR40, 0x2, URZ, 0xfc, !UPT ;  /* 0x0000000228087892 */ /* 0x000fc8000f8efc3f */
[----:B------:R-:W-:-:S06]  /*1af40*/  UISETP.NE.AND UP0, UPT, UR8, 0x3, UPT ;  /* 0x000000030800788c */ /* 0x000fcc000bf05270 */
[----:B------:R-:W-:-:S13]  /*1af50*/  PLOP3.LUT P0, PT, PT, PT, UP0, 0x80, 0x0 ;  /* 0x000000000000781c */ /* 0x000fda0003f0f008 */
[----:B------:R-:W-:Y:S05]  /*1af60*/  @!P0 BRA `(.L_x_565) ;  /* 0x0000000000048947 */ /* 0x000fea0003800000 */
[----:B------:R-:W-:Y:S01]  /*1af70*/  BPT.TRAP 0x1 ;  /* 0x000000040000795c */ /* 0x000fe20000300000 */
.L_x_565:
[----:B------:R-:W0:Y:S01]  /*1af80*/  S2R R3, SR_CgaCtaId ;  /* 0x0000000000037919 */ /* 0x000e220000008800 */
[----:B------:R-:W-:-:S04]  /*1af90*/  MOV R0, 0x400 ;  /* 0x0000040000007802 */ /* 0x000fc80000000f00 */
[----:B0-----:R-:W-:Y:S02]  /*1afa0*/  LEA R3, R3, R0, 0x18 ;  /* 0x0000000003037211 */ /* 0x001fe400078ec0ff */
[----:B------:R-:W-:-:S03]  /*1afb0*/  SHF.L.U32 R0, R7, 0x1f, RZ ;  /* 0x0000001f07007819 */ /* 0x000fc600000006ff */
[----:B------:R-:W-:-:S04]  /*1afc0*/  VIADD R3, R3, 0x18 ;  /* 0x0000001803037836 */ /* 0x000fc80000000000 */
[----:B------:R-:W-:-:S04]  /*1afd0*/  IMAD R5, R6, 0x8, R3 ;  /* 0x0000000806057824 */ /* 0x000fc800078e0203 */
[----:B------:R-:W0:Y:S02]  /*1afe0*/  SYNCS.PHASECHK.TRANS64.TRYWAIT P0, [R5+URZ], R0 ;  /* 0x00000000050075a7 */ /* 0x000e24000800017f */
[----:B0-----:R-:W-:Y:S05]  /*1aff0*/  @!P0 BRA `(.L_x_566) ;  /* 0x0000000000d48947 */ /* 0x001fea0003800000 */
.L_x_576:
[----:B------:R-:W-:-:S05]  /*1b000*/  VIADD R6, R6, 0x1 ;  /* 0x0000000106067836 */ /* 0x000fca0000000000 */
[----:B------:R-:W-:-:S04]  /*1b010*/  ISETP.NE.AND P0, PT, R6, 0x3, PT ;  /* 0x000000030600780c */ /* 0x000fc80003f05270 */
[----:B0-----:R-:W-:Y:S02]  /*1b020*/  SEL R0, RZ, 0x1, P0 ;  /* 0x00000001ff007807 */ /* 0x001fe40000000000 */
[----:B------:R-:W-:Y:S02]  /*1b030*/  SEL R6, R6, RZ, P0 ;  /* 0x000000ff06067207 */ /* 0x000fe40000000000 */
[----:B------:R-:W-:-:S03]  /*1b040*/  LOP3.LUT R7, R7, R0, RZ, 0x3c, !PT ;  /* 0x0000000007077212 */ /* 0x000fc600078e3cff */
[----:B------:R-:W-:Y:S01]  /*1b050*/  IMAD R5, R6, 0x8, R3 ;  /* 0x0000000806057824 */ /* 0x000fe200078e0203 */
[----:B------:R-:W-:-:S04]  /*1b060*/  SHF.L.U32 R0, R7, 0x1f, RZ ;  /* 0x0000001f07007819 */ /* 0x000fc800000006ff */
[----:B------:R-:W0:Y:S02]  /*1b070*/  SYNCS.PHASECHK.TRANS64.TRYWAIT P0, [R5+URZ], R0 ;  /* 0x00000000050075a7 */ /* 0x000e24000800017f */
[----:B0-----:R-:W-:Y:S05]  /*1b080*/  @!P0 BRA `(.L_x_567) ;  /* 0x0000000000c48947 */ /* 0x001fea0003800000 */
.L_x_577:
[----:B0-----:R-:W-:-:S05]  /*1b090*/  VIADD R0, R6, 0x1 ;  /* 0x0000000106007836 */ /* 0x001fca0000000000 */
[----:B------:R-:W-:-:S04]  /*1b0a0*/  ISETP.NE.AND P0, PT, R0, 0x3, PT ;  /* 0x000000030000780c */ /* 0x000fc80003f05270 */
[----:B------:R-:W-:Y:S02]  /*1b0b0*/  SEL R2, RZ, 0x1, P0 ;  /* 0x00000001ff027807 */ /* 0x000fe40000000000 */
[----:B------:R-:W-:Y:S02]  /*1b0c0*/  SEL R0, R0, RZ, P0 ;  /* 0x000000ff00007207 */ /* 0x000fe40000000000 */
[----:B------:R-:W-:-:S03]  /*1b0d0*/  LOP3.LUT R2, R7, R2, RZ, 0x3c, !PT ;  /* 0x0000000207027212 */ /* 0x000fc600078e3cff */
[----:B------:R-:W-:Y:S01]  /*1b0e0*/  IMAD R3, R0, 0x8, R3 ;  /* 0x0000000800037824 */ /* 0x000fe200078e0203 */
[----:B------:R-:W-:-:S07]  /*1b0f0*/  SHF.L.U32 R0, R2, 0x1f, RZ ;  /* 0x0000001f02007819 */ /* 0x000fce00000006ff */
.L_x_568:
[----:B0-----:R0:W1:Y:S02]  /*1b100*/  SYNCS.PHASECHK.TRANS64.TRYWAIT P0, [R3+URZ], R0 ;  /* 0x00000000030075a7 */ /* 0x001064000800017f */
[----:B-1----:R-:W-:Y:S05]  /*1b110*/  @!P0 NANOSLEEP.SYNCS 0x989680 ;  /* 0x009896800000895d */ /* 0x002fea0003900000 */
[----:B------:R-:W1:Y:S02]  /*1b120*/  @!P0 SYNCS.PHASECHK.TRANS64 P0, [R3+URZ], R0 ;  /* 0x00000000030085a7 */ /* 0x000e64000800007f */
[----:B-1----:R-:W-:Y:S05]  /*1b130*/  @!P0 BRA `(.L_x_568) ;  /* 0xfffffffc00f08947 */ /* 0x002fea000383ffff */
.L_x_564:
[----:B------:R-:W-:Y:S05]  /*1b140*/  BSYNC B0 ;  /* 0x0000000000007941 */ /* 0x000fea0003800000 */
.L_x_563:
[----:B------:R-:W-:Y:S05]  /*1b150*/  EXIT ;  /* 0x000000000000794d */ /* 0x000fea0003800000 */
.L_x_21:
[----:B-1----:R1:W2:Y:S02]  /*1b160*/  SYNCS.PHASECHK.TRANS64.TRYWAIT P1, [R4+URZ], R3 ;  /* 0x00000003040075a7 */ /* 0x0022a4000802017f */
[----:B--2---:R-:W-:Y:S05]  /*1b170*/  @!P1 NANOSLEEP.SYNCS 0x989680 ;  /* 0x009896800000995d */ /* 0x004fea0003900000 */
[----:B------:R-:W2:Y:S02]  /*1b180*/  @!P1 SYNCS.PHASECHK.TRANS64 P1, [R4+URZ], R3 ;  /* 0x00000003040095a7 */ /* 0x000ea4000802007f */
[----:B--2---:R-:W-:Y:S05]  /*1b190*/  @!P1 BRA `(.L_x_21) ;  /* 0xfffffffc00f09947 */ /* 0x004fea000383ffff */
[----:B------:R-:W-:Y:S05]  /*1b1a0*/  BRA `(.L_x_20) ;  /* 0xfffffe6400307947 */ /* 0x000fea000383ffff */
.L_x_26:
[----:B-1----:R1:W2:Y:S02]  /*1b1b0*/  SYNCS.PHASECHK.TRANS64.TRYWAIT P1, [R4+URZ], R5 ;  /* 0x00000005040075a7 */ /* 0x0022a4000802017f */
[----:B--2---:R-:W-:Y:S05]  /*1b1c0*/  @!P1 NANOSLEEP.SYNCS 0x989680 ;  /* 0x009896800000995d */ /* 0x004fea0003900000 */
[----:B------:R-:W2:Y:S02]  /*1b1d0*/  @!P1 SYNCS.PHASECHK.TRANS64 P1, [R4+URZ], R5 ;  /* 0x00000005040095a7 */ /* 0x000ea4000802007f */
[----:B--2---:R-:W-:Y:S05]  /*1b1e0*/  @!P1 BRA `(.L_x_26) ;  /* 0xfffffffc00f09947 */ /* 0x004fea000383ffff */
[----:B------:R-:W-:Y:S05]  /*1b1f0*/  BRA `(.L_x_25) ;  /* 0xfffffe9800c07947 */ /* 0x000fea000383ffff */
.L_x_551:
[----:B------:R-:W-:Y:S01]  /*1b200*/  BSSY B1, `(.L_x_569) ;  /* 0x0000006000017945 */ /* 0x000fe20003800000 */
[----:B------:R-:W-:-:S07]  /*1b210*/  IMAD.MOV.U32 R15, RZ, RZ, -0x1 ;  /* 0xffffffffff0f7424 */ /* 0x000fce00078e00ff */
[----:B------:R-:W-:Y:S05]  /*1b220*/  WARPSYNC.COLLECTIVE R15, `(.L_x_570) ;  /* 0x000000000f0c7348 */ /* 0x000fea0003c00000 */
[----:B------:R-:W-:Y:S02]  /*1b230*/  ELECT P6, UR62, PT ;  /* 0x00000000003e782f */ /* 0x000fe400038c0000 */
[----:B------:R-:W-:Y:S01]  /*1b240*/  MOV R14, UR62 ;  /* 0x0000003e000e7c02 */ /* 0x000fe20008000f00 */
[----:B------:R-:W-:Y:S10]  /*1b250*/  ENDCOLLECTIVE ;  /* 0x000000000000791b */ /* 0x000ff40003800000 */
.L_x_570:
[----:B------:R-:W-:Y:S05]  /*1b260*/  BSYNC B1 ;  /* 0x0000000000017941 */ /* 0x000fea0003800000 */
.L_x_569:
[----:B------:R-:W-:Y:S05]  /*1b270*/  BRA `(.L_x_571) ;  /* 0xfffffff000247947 */ /* 0x000fea000383ffff */
.L_x_554:
[----:B0-----:R0:W2:Y:S02]  /*1b280*/  SYNCS.PHASECHK.TRANS64.TRYWAIT P0, [R8+URZ+0x18], R11 ;  /* 0x0000180b080075a7 */ /* 0x0010a4000800017f */
[----:B--2---:R-:W-:Y:S05]  /*1b290*/  @!P0 NANOSLEEP.SYNCS 0x989680 ;  /* 0x009896800000895d */ /* 0x004fea0003900000 */
[----:B------:R-:W2:Y:S02]  /*1b2a0*/  @!P0 SYNCS.PHASECHK.TRANS64 P0, [R8+URZ+0x18], R11 ;  /* 0x0000180b080085a7 */ /* 0x000ea4000800007f */
[----:B--2---:R-:W-:Y:S05]  /*1b2b0*/  @!P0 BRA `(.L_x_554) ;  /* 0xfffffffc00f08947 */ /* 0x004fea000383ffff */
[----:B------:R-:W-:Y:S05]  /*1b2c0*/  BRA `(.L_x_572) ;  /* 0xfffffff000687947 */ /* 0x000fea000383ffff */
.L_x_562:
[----:B------:R-:W-:Y:S01]  /*1b2d0*/  BSSY B0, `(.L_x_573) ;  /* 0x0000006000007945 */ /* 0x000fe20003800000 */
[----:B------:R-:W-:-:S07]  /*1b2e0*/  IMAD.MOV.U32 R15, RZ, RZ, -0x1 ;  /* 0xffffffffff0f7424 */ /* 0x000fce00078e00ff */
[----:B------:R-:W-:Y:S05]  /*1b2f0*/  WARPSYNC.COLLECTIVE R15, `(.L_x_574) ;  /* 0x000000000f0c7348 */ /* 0x000fea0003c00000 */
[----:B------:R-:W-:Y:S02]  /*1b300*/  ELECT P6, UR62, PT ;  /* 0x00000000003e782f */ /* 0x000fe400038c0000 */
[----:B------:R-:W-:Y:S01]  /*1b310*/  MOV R14, UR62 ;  /* 0x0000003e000e7c02 */ /* 0x000fe20008000f00 */
[----:B------:R-:W-:Y:S10]  /*1b320*/  ENDCOLLECTIVE ;  /* 0x000000000000791b */ /* 0x000ff40003800000 */
.L_x_574:
[----:B------:R-:W-:Y:S05]  /*1b330*/  BSYNC B0 ;  /* 0x0000000000007941 */ /* 0x000fea0003800000 */
.L_x_573:
[----:B------:R-:W-:Y:S05]  /*1b340*/  BRA `(.L_x_575) ;  /* 0xfffffff800f07947 */ /* 0x000fea000383ffff */
.L_x_566:
[----:B0-----:R0:W1:Y:S02]  /*1b350*/  SYNCS.PHASECHK.TRANS64.TRYWAIT P0, [R5+URZ], R0 ;  /* 0x00000000050075a7 */ /* 0x001064000800017f */
[----:B-1----:R-:W-:Y:S05]  /*1b360*/  @!P0 NANOSLEEP.SYNCS 0x989680 ;  /* 0x009896800000895d */ /* 0x002fea0003900000 */
[----:B------:R-:W1:Y:S02]  /*1b370*/  @!P0 SYNCS.PHASECHK.TRANS64 P0, [R5+URZ], R0 ;  /* 0x00000000050085a7 */ /* 0x000e64000800007f */
[----:B-1----:R-:W-:Y:S05]  /*1b380*/  @!P0 BRA `(.L_x_566) ;  /* 0xfffffffc00f08947 */ /* 0x002fea000383ffff */
[----:B------:R-:W-:Y:S05]  /*1b390*/  BRA `(.L_x_576) ;  /* 0xfffffffc00187947 */ /* 0x000fea000383ffff */
.L_x_567:
[----:B0-----:R0:W1:Y:S02]  /*1b3a0*/  SYNCS.PHASECHK.TRANS64.TRYWAIT P0, [R5+URZ], R0 ;  /* 0x00000000050075a7 */ /* 0x001064000800017f */
[----:B-1----:R-:W-:Y:S05]  /*1b3b0*/  @!P0 NANOSLEEP.SYNCS 0x989680 ;  /* 0x009896800000895d */ /* 0x002fea0003900000 */
[----:B------:R-:W1:Y:S02]  /*1b3c0*/  @!P0 SYNCS.PHASECHK.TRANS64 P0, [R5+URZ], R0 ;  /* 0x00000000050085a7 */ /* 0x000e64000800007f */
[----:B-1----:R-:W-:Y:S05]  /*1b3d0*/  @!P0 BRA `(.L_x_567) ;  /* 0xfffffffc00f08947 */ /* 0x002fea000383ffff */
[----:B------:R-:W-:Y:S05]  /*1b3e0*/  BRA `(.L_x_577) ;  /* 0xfffffffc00287947 */ /* 0x000fea000383ffff */
.L_x_578:
[----:B------:R-:W-:-:S00]  /*1b3f0*/  BRA `(.L_x_578) ;  /* 0xfffffffc00fc7947 */ /* 0x000fc0000383ffff */
[----:B------:R-:W-:-:S00]  /*1b400*/  NOP ;  /* 0x0000000000007918 */ /* 0x000fc00000000000 */
[----:B------:R-:W-:-:S00]  /*1b410*/  NOP ;  /* 0x0000000000007918 */ /* 0x000fc00000000000 */
[----:B------:R-:W-:-:S00]  /*1b420*/  NOP ;  /* 0x0000000000007918 */ /* 0x000fc00000000000 */
[----:B------:R-:W-:-:S00]  /*1b430*/  NOP ;  /* 0x0000000000007918 */ /* 0x000fc00000000000 */
[----:B------:R-:W-:-:S00]  /*1b440*/  NOP ;  /* 0x0000000000007918 */ /* 0x000fc00000000000 */
[----:B------:R-:W-:-:S00]  /*1b450*/  NOP ;  /* 0x0000000000007918 */ /* 0x000fc00000000000 */
[----:B------:R-:W-:-:S00]  /*1b460*/  NOP ;  /* 0x0000000000007918 */ /* 0x000fc00000000000 */
[----:B------:R-:W-:-:S00]  /*1b470*/  NOP ;  /* 0x0000000000007918 */ /* 0x000fc00000000000 */
.L_x_579:


//--------------------- .nv.global.init           --------------------------
	.section	.nv.global.init,"aw",@progbits
.nv.global.init:
	.type		$str$22,@object
	.size		$str$22,($str$23 - $str$22)
$str$22:
        /*0000*/ 	.byte	0x6b, 0x5f, 0x74, 0x69, 0x6c, 0x65, 0x5f, 0x63, 0x6f, 0x75, 0x6e, 0x74, 0x20, 0x3e, 0x3d, 0x20
        /*0010*/ 	.byte	0x31, 0x00
	.type		$str$23,@object
	.size		$str$23,(__unnamed_1 - $str$23)
$str$23:
        /*0012*/ 	.byte	0x2f, 0x74, 0x6d, 0x70, 0x2f, 0x63, 0x75, 0x74, 0x6c, 0x61, 0x73, 0x73, 0x5f, 0x73, 0x77, 0x65
        /*0022*/ 	.byte	0x65, 0x70, 0x5f, 0x73, 0x72, 0x63, 0x2f, 0x69, 0x6e, 0x63, 0x6c, 0x75, 0x64, 0x65, 0x2f, 0x63
        /*0032*/ 	.byte	0x75, 0x74, 0x6c, 0x61, 0x73, 0x73, 0x2f, 0x67, 0x65, 0x6d, 0x6d, 0x2f, 0x63, 0x6f, 0x6c, 0x6c
        /*0042*/ 	.byte	0x65, 0x63, 0x74, 0x69, 0x76, 0x65, 0x2f, 0x73, 0x6d, 0x39, 0x30, 0x5f, 0x6d, 0x6d, 0x61, 0x5f
        /*0052*/ 	.byte	0x74, 0x6d, 0x61, 0x5f, 0x67, 0x6d, 0x6d, 0x61, 0x5f, 0x73, 0x73, 0x5f, 0x77, 0x61, 0x72, 0x70
        /*0062*/ 	.byte	0x73, 0x70, 0x65, 0x63, 0x69, 0x61, 0x6c, 0x69, 0x7a, 0x65, 0x64, 0x2e, 0x68, 0x70, 0x70, 0x00
	.type		__unnamed_1,@object
	.size		__unnamed_1,(.L_0 - __unnamed_1)
__unnamed_1:
        /* <DEDUP_REMOVED lines=179> */
.L_0:


//--------------------- .nv.shared._ZN7cutlass13device_kernelINS_4gemm6kernel13GemmUniversalIN4cute5tupleIJiiiiEEENS1_10collective13CollectiveMmaINS1_34MainloopSm90TmaGmmaWarpSpecializedILi3ENS5_IJNS4_1CILi1EEENSA_ILi2EEESB_EEENS1_35KernelTmaWarpSpecializedCooperativeEEENS5_IJNSA_ILi256EEESG_NSA_ILi32EEEEEENS_10tfloat32_tENS5_IJlSB_lEEESJ_SK_NS4_8TiledMMAINS4_8MMA_AtomIJNS4_4SM904GMMA30MMA_64x256x8_F32TF32TF32_SS_TNILNSO_7ScaleInE1ELSQ_1EEEEEENS4_6LayoutINS5_IJSC_SB_SB_EEENS5_IJSB_NSA_ILi0EEESV_EEEEENS5_IJNS4_10UnderscoreESY_SY_EEEEENS4_23SM90_TMA_LOAD_MULTICASTENS4_14ComposedLayoutINS4_7SwizzleILi3ELi4ELi3EEENS4_18smem_ptr_flag_bitsILi32EEENST_INS5_IJNSA_ILi8EEESH_EEENS5_IJSH_SB_EEEEEEEvNS4_8identityENS4_13SM90_TMA_LOADES1B_vS1C_EENS_8epilogue10collective6detail29Sm90TmaWarpSpecializedAdapterINS1G_15DefaultEpilogueISJ_SK_SK_NS1F_6thread17LinearCombinationISJ_Li1EffLNS1K_9ScaleType4KindE0ELNS_15FloatRoundStyleE2ESJ_EENS1_15EpilogueDefaultEEEEEvvEEEEvNT_6ParamsE --------------------------
	.section	.nv.shared._ZN7cutlass13device_kernelINS_4gemm6kernel13GemmUniversalIN4cute5tupleIJiiiiEEENS1_10collective13CollectiveMmaINS1_34MainloopSm90TmaGmmaWarpSpecializedILi3ENS5_IJNS4_1CILi1EEENSA_ILi2EEESB_EEENS1_35KernelTmaWarpSpecializedCooperativeEEENS5_IJNSA_ILi256EEESG_NSA_ILi32EEEEEENS_10tfloat32_tENS5_IJlSB_lEEESJ_SK_NS4_8TiledMMAINS4_8MMA_AtomIJNS4_4SM904GMMA30MMA_64x256x8_F32TF32TF32_SS_TNILNSO_7ScaleInE1ELSQ_1EEEEEENS4_6LayoutINS5_IJSC_SB_SB_EEENS5_IJSB_NSA_ILi0EEESV_EEEEENS5_IJNS4_10UnderscoreESY_SY_EEEEENS4_23SM90_TMA_LOAD_MULTICASTENS4_14ComposedLayoutINS4_7SwizzleILi3ELi4ELi3EEENS4_18smem_ptr_flag_bitsILi32EEENST_INS5_IJNSA_ILi8EEESH_EEENS5_IJSH_SB_EEEEEEEvNS4_8identityENS4_13SM90_TMA_LOADES1B_vS1C_EENS_8epilogue10collective6detail29Sm90TmaWarpSpecializedAdapterINS1G_15DefaultEpilogueISJ_SK_SK_NS1F_6thread17LinearCombinationISJ_Li1EffLNS1K_9ScaleType4KindE0ELNS_15FloatRoundStyleE2ESJ_EENS1_15EpilogueDefaultEEEEEvvEEEEvNT_6ParamsE,"aw",@nobits
	.sectionflags	@""
	.align	16
	.zero		1024


//--------------------- .nv.shared.reserved.0     --------------------------
	.section	.nv.shared.reserved.0,"aw",@nobits
	.weak		__nv_reservedSMEM_offset_0_alias
	.size		__nv_reservedSMEM_offset_0_alias, 0, 0
	.other		__nv_reservedSMEM_offset_0_alias,@"STO_CUDA_RESERVED_SHARED STV_DEFAULT"
__nv_reservedSMEM_offset_0_alias:
	.zero		0


//--------------------- .nv.global                --------------------------
	.section	.nv.global,"aw",@nobits
.nv.global:
	.type		_ZN39_INTERNAL_8f7b50ac_4_k_cu_2ca468cd_57634cute1_E,@object
	.size		_ZN39_INTERNAL_8f7b50ac_4_k_cu_2ca468cd_57634cute1_E,(_ZN39_INTERNAL_8f7b50ac_4_k_cu_2ca468cd_57634cuda3std3__45__cpo6cbeginE - _ZN39_INTERNAL_8f7b50ac_4_k_cu_2ca468cd_57634cute1_E)
_ZN39_INTERNAL_8f7b50ac_4_k_cu_2ca468cd_57634cute1_E:
	.zero		1
	.type		_ZN39_INTERNAL_8f7b50ac_4_k_cu_2ca468cd_57634cuda3std3__45__cpo6cbeginE,@object
	.size		_ZN39_INTERNAL_8f7b50ac_4_k_cu_2ca468cd_57634cuda3std3__45__cpo6cbeginE,(_ZN39_INTERNAL_8f7b50ac_4_k_cu_2ca468cd_57634cuda3std3__48in_placeE - _ZN39_INTERNAL_8f7b50ac_4_k_cu_2ca468cd_57634cuda3std3__45__cpo6cbeginE)
_ZN39_INTERNAL_8f7b50ac_4_k_cu_2ca468cd_57634cuda3std3__45__cpo6cbeginE:
	.zero		1
	.type		_ZN39_INTERNAL_8f7b50ac_4_k_cu_2ca468cd_57634cuda3std3__48in_placeE,@object
	.size		_ZN39_INTERNAL_8f7b50ac_4_k_cu_2ca468cd_57634cuda3std3__48in_placeE,(_ZN39_INTERNAL_8f7b50ac_4_k_cu_2ca468cd_57634cuda3std6ranges3__45__cpo9iter_moveE - _ZN39_INTERNAL_8f7b50ac_4_k_cu_2ca468cd_57634cuda3std3__48in_placeE)
_ZN39_INTERNAL_8f7b50ac_4_k_cu_2ca468cd_57634cuda3std3__48in_placeE:
	.zero		1
	.type		_ZN39_INTERNAL_8f7b50ac_4_k_cu_2ca468cd_57634cuda3std6ranges3__45__cpo9iter_moveE,@object
	.size		_ZN39_INTERNAL_8f7b50ac_4_k_cu_2ca468cd_57634cuda3std6ranges3__45__cpo9iter_moveE,(_ZN39_INTERNAL_8f7b50ac_4_k_cu_2ca468cd_57634cuda3std3__45__cpo5beginE - _ZN39_INTERNAL_8f7b50ac_4_k_cu_2ca468cd_57634cuda3std6ranges3__45__cpo9iter_moveE)
_ZN39_INTERNAL_8f7b50ac_4_k_cu_2ca468cd_57634cuda3std6ranges3__45__cpo9iter_moveE:
	.zero		1
	.type		_ZN39_INTERNAL_8f7b50ac_4_k_cu_2ca468cd_57634cuda3std3__45__cpo5beginE,@object
	.size		_ZN39_INTERNAL_8f7b50ac_4_k_cu_2ca468cd_57634cuda3std3__45__cpo5beginE,(_ZN39_INTERNAL_8f7b50ac_4_k_cu_2ca468cd_57634cuda3std3__441_GLOBAL__N__8f7b50ac_4_k_cu_2ca468cd_57636ignoreE - _ZN39_INTERNAL_8f7b50ac_4_k_cu_2ca468cd_57634cuda3std3__45__cpo5beginE)
_ZN39_INTERNAL_8f7b50ac_4_k_cu_2ca468cd_57634cuda3std3__45__cpo5beginE:
	.zero		1
	.type		_ZN39_INTERNAL_8f7b50ac_4_k_cu_2ca468cd_57634cuda3std3__441_GLOBAL__N__8f7b50ac_4_k_cu_2ca468cd_57636ignoreE,@object
	.size		_ZN39_INTERNAL_8f7b50ac_4_k_cu_2ca468cd_57634cuda3std3__441_GLOBAL__N__8f7b50ac_4_k_cu_2ca468cd_57636ignoreE,(_ZN39_INTERNAL_8f7b50ac_4_k_cu_2ca468cd_57634cute7productE - _ZN39_INTERNAL_8f7b50ac_4_k_cu_2ca468cd_57634cuda3std3__441_GLOBAL__N__8f7b50ac_4_k_cu_2ca468cd_57636ignoreE)
_ZN39_INTERNAL_8f7b50ac_4_k_cu_2ca468cd_57634cuda3std3__441_GLOBAL__N__8f7b50ac_4_k_cu_2ca468cd_57636ignoreE:
	.zero		1
	.type		_ZN39_INTERNAL_8f7b50ac_4_k_cu_2ca468cd_57634cute7productE,@object
	.size		_ZN39_INTERNAL_8f7b50ac_4_k_cu_2ca468cd_57634cute7productE,(_ZN39_INTERNAL_8f7b50ac_4_k_cu_2ca468cd_57634cuda3std3__45__cpo3endE - _ZN39_INTERNAL_8f7b50ac_4_k_cu_2ca468cd_57634cute7productE)
_ZN39_INTERNAL_8f7b50ac_4_k_cu_2ca468cd_57634cute7productE:
	.zero		1
	.type		_ZN39_INTERNAL_8f7b50ac_4_k_cu_2ca468cd_57634cuda3std3__45__cpo3endE,@object
	.size		_ZN39_INTERNAL_8f7b50ac_4_k_cu_2ca468cd_57634cuda3std3__45__cpo3endE,(_ZN39_INTERNAL_8f7b50ac_4_k_cu_2ca468cd_57634cuda3std3__419piecewise_constructE - _ZN39_INTERNAL_8f7b50ac_4_k_cu_2ca468cd_57634cuda3std3__45__cpo3endE)
_ZN39_INTERNAL_8f7b50ac_4_k_cu_2ca468cd_57634cuda3std3__45__cpo3endE:
	.zero		1
	.type		_ZN39_INTERNAL_8f7b50ac_4_k_cu_2ca468cd_57634cuda3std3__419piecewise_constructE,@object
	.size		_ZN39_INTERNAL_8f7b50ac_4_k_cu_2ca468cd_57634cuda3std3__419piecewise_constructE,(_ZN39_INTERNAL_8f7b50ac_4_k_cu_2ca468cd_57634cuda3std3__45__cpo4cendE - _ZN39_INTERNAL_8f7b50ac_4_k_cu_2ca468cd_57634cuda3std3__419piecewise_constructE)
_ZN39_INTERNAL_8f7b50ac_4_k_cu_2ca468cd_57634cuda3std3__419piecewise_constructE:
	.zero		1
	.type		_ZN39_INTERNAL_8f7b50ac_4_k_cu_2ca468cd_57634cuda3std3__45__cpo4cendE,@object
	.size		_ZN39_INTERNAL_8f7b50ac_4_k_cu_2ca468cd_57634cuda3std3__45__cpo4cendE,(_ZN39_INTERNAL_8f7b50ac_4_k_cu_2ca468cd_57634cuda3std6ranges3__45__cpo4swapE - _ZN39_INTERNAL_8f7b50ac_4_k_cu_2ca468cd_57634cuda3std3__45__cpo4cendE)
_ZN39_INTERNAL_8f7b50ac_4_k_cu_2ca468cd_57634cuda3std3__45__cpo4cendE:
	.zero		1
	.type		_ZN39_INTERNAL_8f7b50ac_4_k_cu_2ca468cd_57634cuda3std6ranges3__45__cpo4swapE,@object
	.size		_ZN39_INTERNAL_8f7b50ac_4_k_cu_2ca468cd_57634cuda3std6ranges3__45__cpo4swapE,(.L_8 - _ZN39_INTERNAL_8f7b50ac_4_k_cu_2ca468cd_57634cuda3std6ranges3__45__cpo4swapE)
_ZN39_INTERNAL_8f7b50ac_4_k_cu_2ca468cd_57634cuda3std6ranges3__45__cpo4swapE:
	.zero		1
.L_8:


//--------------------- .nv.constant0._ZN7cutlass13device_kernelINS_4gemm6kernel13GemmUniversalIN4cute5tupleIJiiiiEEENS1_10collective13CollectiveMmaINS1_34MainloopSm90TmaGmmaWarpSpecializedILi3ENS5_IJNS4_1CILi1EEENSA_ILi2EEESB_EEENS1_35KernelTmaWarpSpecializedCooperativeEEENS5_IJNSA_ILi256EEESG_NSA_ILi32EEEEEENS_10tfloat32_tENS5_IJlSB_lEEESJ_SK_NS4_8TiledMMAINS4_8MMA_AtomIJNS4_4SM904GMMA30MMA_64x256x8_F32TF32TF32_SS_TNILNSO_7ScaleInE1ELSQ_1EEEEEENS4_6LayoutINS5_IJSC_SB_SB_EEENS5_IJSB_NSA_ILi0EEESV_EEEEENS5_IJNS4_10UnderscoreESY_SY_EEEEENS4_23SM90_TMA_LOAD_MULTICASTENS4_14ComposedLayoutINS4_7SwizzleILi3ELi4ELi3EEENS4_18smem_ptr_flag_bitsILi32EEENST_INS5_IJNSA_ILi8EEESH_EEENS5_IJSH_SB_EEEEEEEvNS4_8identityENS4_13SM90_TMA_LOADES1B_vS1C_EENS_8epilogue10collective6detail29Sm90TmaWarpSpecializedAdapterINS1G_15DefaultEpilogueISJ_SK_SK_NS1F_6thread17LinearCombinationISJ_Li1EffLNS1K_9ScaleType4KindE0ELNS_15FloatRoundStyleE2ESJ_EENS1_15EpilogueDefaultEEEEEvvEEEEvNT_6ParamsE --------------------------
	.section	.nv.constant0._ZN7cutlass13device_kernelINS_4gemm6kernel13GemmUniversalIN4cute5tupleIJiiiiEEENS1_10collective13CollectiveMmaINS1_34MainloopSm90TmaGmmaWarpSpecializedILi3ENS5_IJNS4_1CILi1EEENSA_ILi2EEESB_EEENS1_35KernelTmaWarpSpecializedCooperativeEEENS5_IJNSA_ILi256EEESG_NSA_ILi32EEEEEENS_10tfloat32_tENS5_IJlSB_lEEESJ_SK_NS4_8TiledMMAINS4_8MMA_AtomIJNS4_4SM904GMMA30MMA_64x256x8_F32TF32TF32_SS_TNILNSO_7ScaleInE1ELSQ_1EEEEEENS4_6LayoutINS5_IJSC_SB_SB_EEENS5_IJSB_NSA_ILi0EEESV_EEEEENS5_IJNS4_10UnderscoreESY_SY_EEEEENS4_23SM90_TMA_LOAD_MULTICASTENS4_14ComposedLayoutINS4_7SwizzleILi3ELi4ELi3EEENS4_18smem_ptr_flag_bitsILi32EEENST_INS5_IJNSA_ILi8EEESH_EEENS5_IJSH_SB_EEEEEEEvNS4_8identityENS4_13SM90_TMA_LOADES1B_vS1C_EENS_8epilogue10collective6detail29Sm90TmaWarpSpecializedAdapterINS1G_15DefaultEpilogueISJ_SK_SK_NS1F_6thread17LinearCombinationISJ_Li1EffLNS1K_9ScaleType4KindE0ELNS_15FloatRoundStyleE2ESJ_EENS1_15EpilogueDefaultEEEEEvvEEEEvNT_6ParamsE,"a",@progbits
	.sectionflags	@""
	.align	4
.nv.constant0._ZN7cutlass13device_kernelINS_4gemm6kernel13GemmUniversalIN4cute5tupleIJiiiiEEENS1_10collective13CollectiveMmaINS1_34MainloopSm90TmaGmmaWarpSpecializedILi3ENS5_IJNS4_1CILi1EEENSA_ILi2EEESB_EEENS1_35KernelTmaWarpSpecializedCooperativeEEENS5_IJNSA_ILi256EEESG_NSA_ILi32EEEEEENS_10tfloat32_tENS5_IJlSB_lEEESJ_SK_NS4_8TiledMMAINS4_8MMA_AtomIJNS4_4SM904GMMA30MMA_64x256x8_F32TF32TF32_SS_TNILNSO_7ScaleInE1ELSQ_1EEEEEENS4_6LayoutINS5_IJSC_SB_SB_EEENS5_IJSB_NSA_ILi0EEESV_EEEEENS5_IJNS4_10UnderscoreESY_SY_EEEEENS4_23SM90_TMA_LOAD_MULTICASTENS4_14ComposedLayoutINS4_7SwizzleILi3ELi4ELi3EEENS4_18smem_ptr_flag_bitsILi32EEENST_INS5_IJNSA_ILi8EEESH_EEENS5_IJSH_SB_EEEEEEEvNS4_8identityENS4_13SM90_TMA_LOADES1B_vS1C_EENS_8epilogue10collective6detail29Sm90TmaWarpSpecializedAdapterINS1G_15DefaultEpilogueISJ_SK_SK_NS1F_6thread17LinearCombinationISJ_Li1EffLNS1K_9ScaleType4KindE0ELNS_15FloatRoundStyleE2ESJ_EENS1_15EpilogueDefaultEEEEEvvEEEEvNT_6ParamsE:
	.zero		1664


//--------------------- SYMBOLS --------------------------

	.type		.nv.reservedSmem.offset0,@object
	.size		.nv.reservedSmem.offset0,0x4
	.type		__assertfail,@function
